//
// Generated by NVIDIA NVVM Compiler
//
// Compiler Build ID: CL-36424714
// Cuda compilation tools, release 13.0, V13.0.88
// Based on NVVM 20.0.0
//

.version 9.0
.target sm_100
.address_size 64


.func _Z15mergeSortKernelPfS_S_S_ii(
	.param .b64 _Z15mergeSortKernelPfS_S_S_ii_param_0,
	.param .b64 _Z15mergeSortKernelPfS_S_S_ii_param_1,
	.param .b64 _Z15mergeSortKernelPfS_S_S_ii_param_2,
	.param .b64 _Z15mergeSortKernelPfS_S_S_ii_param_3,
	.param .b32 _Z15mergeSortKernelPfS_S_S_ii_param_4,
	.param .b32 _Z15mergeSortKernelPfS_S_S_ii_param_5
)
{
	.reg .pred 	%p<13>;
	.reg .b32 	%r<39>;
	.reg .b32 	%f<19>;
	.reg .b64 	%rd<49>;

	ld.param.u64 	%rd9, [_Z15mergeSortKernelPfS_S_S_ii_param_0];
	ld.param.u64 	%rd10, [_Z15mergeSortKernelPfS_S_S_ii_param_1];
	ld.param.u64 	%rd11, [_Z15mergeSortKernelPfS_S_S_ii_param_2];
	ld.param.u64 	%rd12, [_Z15mergeSortKernelPfS_S_S_ii_param_3];
	ld.param.u32 	%r25, [_Z15mergeSortKernelPfS_S_S_ii_param_4];
	ld.param.u32 	%r26, [_Z15mergeSortKernelPfS_S_S_ii_param_5];
	cvta.to.global.u64 	%rd1, %rd12;
	cvta.to.global.u64 	%rd2, %rd11;
	cvta.to.global.u64 	%rd3, %rd10;
	cvta.to.global.u64 	%rd4, %rd9;
	sub.s32 	%r1, %r26, %r25;
	setp.lt.s32 	%p1, %r1, 2;
	@%p1 bra 	$L__BB0_11;
	shr.u32 	%r27, %r1, 1;
	add.s32 	%r2, %r27, %r25;
	{ // callseq 0, 0
	.param .b64 param0;
	st.param.b64 	[param0], %rd9;
	.param .b64 param1;
	st.param.b64 	[param1], %rd10;
	.param .b64 param2;
	st.param.b64 	[param2], %rd11;
	.param .b64 param3;
	st.param.b64 	[param3], %rd12;
	.param .b32 param4;
	st.param.b32 	[param4], %r25;
	.param .b32 param5;
	st.param.b32 	[param5], %r2;
	call.uni 
	_Z15mergeSortKernelPfS_S_S_ii, 
	(
	param0, 
	param1, 
	param2, 
	param3, 
	param4, 
	param5
	);
	} // callseq 0
	{ // callseq 1, 0
	.param .b64 param0;
	st.param.b64 	[param0], %rd9;
	.param .b64 param1;
	st.param.b64 	[param1], %rd10;
	.param .b64 param2;
	st.param.b64 	[param2], %rd11;
	.param .b64 param3;
	st.param.b64 	[param3], %rd12;
	.param .b32 param4;
	st.param.b32 	[param4], %r2;
	.param .b32 param5;
	st.param.b32 	[param5], %r26;
	call.uni 
	_Z15mergeSortKernelPfS_S_S_ii, 
	(
	param0, 
	param1, 
	param2, 
	param3, 
	param4, 
	param5
	);
	} // callseq 1
	mov.u32 	%r36, %r2;
	mov.u32 	%r35, %r25;
	mov.u32 	%r34, %r25;
$L__BB0_2:
	setp.ne.s32 	%p2, %r36, %r26;
	@%p2 bra 	$L__BB0_12;
	mul.wide.s32 	%rd33, %r35, 4;
	add.s64 	%rd34, %rd4, %rd33;
	ld.global.f32 	%f7, [%rd34];
	mul.wide.s32 	%rd35, %r34, 4;
	add.s64 	%rd36, %rd3, %rd35;
	st.global.f32 	[%rd36], %f7;
	add.s32 	%r35, %r35, 2;
	add.s64 	%rd37, %rd2, %rd33;
	ld.global.f32 	%f8, [%rd37+4];
	add.s64 	%rd38, %rd1, %rd35;
	st.global.f32 	[%rd38], %f8;
	mov.u32 	%r36, %r26;
	bra.uni 	$L__BB0_17;
$L__BB0_4:
	setp.ge.s32 	%p8, %r25, %r26;
	@%p8 bra 	$L__BB0_11;
	and.b32  	%r3, %r1, 3;
	setp.eq.s32 	%p9, %r3, 0;
	mov.u32 	%r31, %r25;
	@%p9 bra 	$L__BB0_8;
	neg.s32 	%r29, %r3;
	mov.u32 	%r31, %r25;
$L__BB0_7:
	.pragma "nounroll";
	mul.wide.s32 	%rd39, %r31, 4;
	add.s64 	%rd40, %rd2, %rd39;
	add.s64 	%rd41, %rd1, %rd39;
	add.s64 	%rd42, %rd4, %rd39;
	add.s64 	%rd43, %rd3, %rd39;
	ld.global.f32 	%f9, [%rd43];
	st.global.f32 	[%rd42], %f9;
	ld.global.f32 	%f10, [%rd41];
	st.global.f32 	[%rd40], %f10;
	add.s32 	%r31, %r31, 1;
	add.s32 	%r29, %r29, 1;
	setp.ne.s32 	%p10, %r29, 0;
	@%p10 bra 	$L__BB0_7;
$L__BB0_8:
	sub.s32 	%r28, %r25, %r26;
	setp.gt.u32 	%p11, %r28, -4;
	@%p11 bra 	$L__BB0_11;
	sub.s32 	%r37, %r31, %r26;
	add.s64 	%rd5, %rd3, 8;
	add.s64 	%rd6, %rd4, 8;
	add.s64 	%rd7, %rd1, 8;
	add.s64 	%rd8, %rd2, 8;
$L__BB0_10:
	mul.wide.s32 	%rd44, %r31, 4;
	add.s64 	%rd45, %rd5, %rd44;
	add.s64 	%rd46, %rd6, %rd44;
	add.s64 	%rd47, %rd7, %rd44;
	add.s64 	%rd48, %rd8, %rd44;
	ld.global.f32 	%f11, [%rd45+-8];
	st.global.f32 	[%rd46+-8], %f11;
	ld.global.f32 	%f12, [%rd47+-8];
	st.global.f32 	[%rd48+-8], %f12;
	ld.global.f32 	%f13, [%rd45+-4];
	st.global.f32 	[%rd46+-4], %f13;
	ld.global.f32 	%f14, [%rd47+-4];
	st.global.f32 	[%rd48+-4], %f14;
	ld.global.f32 	%f15, [%rd45];
	st.global.f32 	[%rd46], %f15;
	ld.global.f32 	%f16, [%rd47];
	st.global.f32 	[%rd48], %f16;
	ld.global.f32 	%f17, [%rd45+4];
	st.global.f32 	[%rd46+4], %f17;
	ld.global.f32 	%f18, [%rd47+4];
	st.global.f32 	[%rd48+4], %f18;
	add.s32 	%r31, %r31, 4;
	add.s32 	%r37, %r37, 4;
	setp.ne.s32 	%p12, %r37, 0;
	@%p12 bra 	$L__BB0_10;
$L__BB0_11:
	ret;
$L__BB0_12:
	setp.ne.s32 	%p3, %r35, %r2;
	@%p3 bra 	$L__BB0_14;
	mul.wide.s32 	%rd27, %r36, 4;
	add.s64 	%rd28, %rd4, %rd27;
	ld.global.f32 	%f5, [%rd28];
	mul.wide.s32 	%rd29, %r34, 4;
	add.s64 	%rd30, %rd3, %rd29;
	st.global.f32 	[%rd30], %f5;
	add.s32 	%r36, %r36, 2;
	add.s64 	%rd31, %rd2, %rd27;
	ld.global.f32 	%f6, [%rd31+4];
	add.s64 	%rd32, %rd1, %rd29;
	st.global.f32 	[%rd32], %f6;
	mov.u32 	%r35, %r2;
	bra.uni 	$L__BB0_17;
$L__BB0_14:
	mul.wide.s32 	%rd13, %r35, 4;
	add.s64 	%rd14, %rd4, %rd13;
	ld.global.f32 	%f1, [%rd14];
	mul.wide.s32 	%rd15, %r36, 4;
	add.s64 	%rd16, %rd4, %rd15;
	ld.global.f32 	%f2, [%rd16];
	setp.geu.f32 	%p4, %f1, %f2;
	@%p4 bra 	$L__BB0_16;
	mul.wide.s32 	%rd22, %r34, 4;
	add.s64 	%rd23, %rd3, %rd22;
	st.global.f32 	[%rd23], %f1;
	add.s32 	%r35, %r35, 2;
	add.s64 	%rd25, %rd2, %rd13;
	ld.global.f32 	%f4, [%rd25+4];
	add.s64 	%rd26, %rd1, %rd22;
	st.global.f32 	[%rd26], %f4;
	bra.uni 	$L__BB0_17;
$L__BB0_16:
	mul.wide.s32 	%rd17, %r34, 4;
	add.s64 	%rd18, %rd3, %rd17;
	st.global.f32 	[%rd18], %f2;
	add.s32 	%r36, %r36, 2;
	add.s64 	%rd20, %rd2, %rd15;
	ld.global.f32 	%f3, [%rd20+4];
	add.s64 	%rd21, %rd1, %rd17;
	st.global.f32 	[%rd21], %f3;
$L__BB0_17:
	add.s32 	%r34, %r34, 1;
	setp.lt.s32 	%p5, %r35, %r2;
	setp.lt.s32 	%p6, %r36, %r26;
	or.pred  	%p7, %p5, %p6;
	@%p7 bra 	$L__BB0_2;
	bra.uni 	$L__BB0_4;

}
	// .globl	_Z9callMergePfS_S_S_ii
.visible .entry _Z9callMergePfS_S_S_ii(
	.param .u64 .ptr .align 1 _Z9callMergePfS_S_S_ii_param_0,
	.param .u64 .ptr .align 1 _Z9callMergePfS_S_S_ii_param_1,
	.param .u64 .ptr .align 1 _Z9callMergePfS_S_S_ii_param_2,
	.param .u64 .ptr .align 1 _Z9callMergePfS_S_S_ii_param_3,
	.param .u32 _Z9callMergePfS_S_S_ii_param_4,
	.param .u32 _Z9callMergePfS_S_S_ii_param_5
)
{
	.reg .pred 	%p<16>;
	.reg .b32 	%r<52>;
	.reg .b32 	%f<16>;
	.reg .b64 	%rd<49>;

	ld.param.u64 	%rd14, [_Z9callMergePfS_S_S_ii_param_0];
	ld.param.u64 	%rd15, [_Z9callMergePfS_S_S_ii_param_1];
	ld.param.u64 	%rd16, [_Z9callMergePfS_S_S_ii_param_2];
	ld.param.u64 	%rd17, [_Z9callMergePfS_S_S_ii_param_3];
	ld.param.u32 	%r28, [_Z9callMergePfS_S_S_ii_param_4];
	ld.param.u32 	%r29, [_Z9callMergePfS_S_S_ii_param_5];
	cvta.to.global.u64 	%rd1, %rd16;
	cvta.to.global.u64 	%rd2, %rd17;
	cvta.to.global.u64 	%rd3, %rd14;
	cvta.to.global.u64 	%rd4, %rd15;
	setp.ge.s32 	%p1, %r28, %r29;
	@%p1 bra 	$L__BB1_9;
	mov.u32 	%r30, %ctaid.x;
	mov.u32 	%r31, %ntid.x;
	mov.u32 	%r32, %tid.x;
	mad.lo.s32 	%r33, %r30, %r31, %r32;
	mul.lo.s32 	%r1, %r28, %r33;
	add.s32 	%r35, %r1, %r28;
	min.s32 	%r2, %r35, %r29;
	sub.s32 	%r3, %r2, %r1;
	shr.u32 	%r36, %r3, 31;
	add.s32 	%r37, %r3, %r36;
	shr.s32 	%r38, %r37, 1;
	add.s32 	%r4, %r38, %r1;
	setp.lt.s32 	%p2, %r3, 2;
	setp.ge.s32 	%p3, %r4, %r2;
	and.pred  	%p4, %p2, %p3;
	mov.u32 	%r48, %r4;
	mov.u32 	%r47, %r1;
	mov.u32 	%r46, %r1;
	@%p4 bra 	$L__BB1_2;
	bra.uni 	$L__BB1_10;
$L__BB1_2:
	setp.ge.s32 	%p11, %r1, %r2;
	@%p11 bra 	$L__BB1_9;
	and.b32  	%r5, %r3, 3;
	setp.eq.s32 	%p12, %r5, 0;
	mov.u32 	%r43, %r1;
	@%p12 bra 	$L__BB1_6;
	neg.s32 	%r41, %r5;
	mov.u32 	%r43, %r1;
$L__BB1_5:
	.pragma "nounroll";
	mul.wide.s32 	%rd38, %r43, 4;
	add.s64 	%rd39, %rd1, %rd38;
	add.s64 	%rd40, %rd2, %rd38;
	add.s64 	%rd41, %rd3, %rd38;
	add.s64 	%rd42, %rd4, %rd38;
	ld.global.f32 	%f6, [%rd42];
	st.global.f32 	[%rd41], %f6;
	ld.global.f32 	%f7, [%rd40];
	st.global.f32 	[%rd39], %f7;
	add.s32 	%r43, %r43, 1;
	add.s32 	%r41, %r41, 1;
	setp.ne.s32 	%p13, %r41, 0;
	@%p13 bra 	$L__BB1_5;
$L__BB1_6:
	sub.s32 	%r40, %r1, %r2;
	setp.gt.u32 	%p14, %r40, -4;
	@%p14 bra 	$L__BB1_9;
	sub.s32 	%r50, %r43, %r2;
	add.s64 	%rd5, %rd4, 8;
	add.s64 	%rd6, %rd3, 8;
	add.s64 	%rd7, %rd2, 8;
	add.s64 	%rd8, %rd1, 8;
$L__BB1_8:
	mul.wide.s32 	%rd43, %r43, 4;
	add.s64 	%rd44, %rd5, %rd43;
	add.s64 	%rd45, %rd6, %rd43;
	add.s64 	%rd46, %rd7, %rd43;
	add.s64 	%rd47, %rd8, %rd43;
	ld.global.f32 	%f8, [%rd44+-8];
	st.global.f32 	[%rd45+-8], %f8;
	ld.global.f32 	%f9, [%rd46+-8];
	st.global.f32 	[%rd47+-8], %f9;
	ld.global.f32 	%f10, [%rd44+-4];
	st.global.f32 	[%rd45+-4], %f10;
	ld.global.f32 	%f11, [%rd46+-4];
	st.global.f32 	[%rd47+-4], %f11;
	ld.global.f32 	%f12, [%rd44];
	st.global.f32 	[%rd45], %f12;
	ld.global.f32 	%f13, [%rd46];
	st.global.f32 	[%rd47], %f13;
	ld.global.f32 	%f14, [%rd44+4];
	st.global.f32 	[%rd45+4], %f14;
	ld.global.f32 	%f15, [%rd46+4];
	st.global.f32 	[%rd47+4], %f15;
	add.s32 	%r43, %r43, 4;
	add.s32 	%r50, %r50, 4;
	setp.ne.s32 	%p15, %r50, 0;
	@%p15 bra 	$L__BB1_8;
$L__BB1_9:
	ret;
$L__BB1_10:
	mov.u32 	%r49, %r47;
	mov.u32 	%r13, %r48;
	setp.ne.s32 	%p5, %r13, %r2;
	@%p5 bra 	$L__BB1_12;
	mul.wide.s32 	%rd30, %r49, 4;
	add.s64 	%rd31, %rd3, %rd30;
	ld.global.f32 	%f4, [%rd31];
	cvt.s64.s32 	%rd48, %r46;
	mul.wide.s32 	%rd32, %r46, 4;
	add.s64 	%rd33, %rd4, %rd32;
	st.global.f32 	[%rd33], %f4;
	add.s32 	%r47, %r49, 2;
	mov.u32 	%r48, %r2;
	bra.uni 	$L__BB1_17;
$L__BB1_12:
	setp.ne.s32 	%p6, %r49, %r4;
	@%p6 bra 	$L__BB1_14;
	mul.wide.s32 	%rd26, %r13, 4;
	add.s64 	%rd27, %rd3, %rd26;
	ld.global.f32 	%f3, [%rd27];
	cvt.s64.s32 	%rd48, %r46;
	mul.wide.s32 	%rd28, %r46, 4;
	add.s64 	%rd29, %rd4, %rd28;
	st.global.f32 	[%rd29], %f3;
	add.s32 	%r48, %r13, 2;
	mov.u32 	%r47, %r4;
	mov.u32 	%r49, %r13;
	bra.uni 	$L__BB1_17;
$L__BB1_14:
	mul.wide.s32 	%rd18, %r49, 4;
	add.s64 	%rd19, %rd3, %rd18;
	ld.global.f32 	%f1, [%rd19];
	mul.wide.s32 	%rd20, %r13, 4;
	add.s64 	%rd21, %rd3, %rd20;
	ld.global.f32 	%f2, [%rd21];
	cvt.s64.s32 	%rd48, %r46;
	setp.geu.f32 	%p7, %f1, %f2;
	@%p7 bra 	$L__BB1_16;
	mul.wide.s32 	%rd24, %r46, 4;
	add.s64 	%rd25, %rd4, %rd24;
	st.global.f32 	[%rd25], %f1;
	add.s32 	%r47, %r49, 2;
	mov.u32 	%r48, %r13;
	bra.uni 	$L__BB1_17;
$L__BB1_16:
	mul.wide.s32 	%rd22, %r46, 4;
	add.s64 	%rd23, %rd4, %rd22;
	st.global.f32 	[%rd23], %f2;
	add.s32 	%r48, %r13, 2;
	mov.u32 	%r47, %r49;
	mov.u32 	%r49, %r13;
$L__BB1_17:
	mul.wide.s32 	%rd34, %r49, 4;
	add.s64 	%rd35, %rd1, %rd34;
	ld.global.f32 	%f5, [%rd35+4];
	shl.b64 	%rd36, %rd48, 2;
	add.s64 	%rd37, %rd2, %rd36;
	st.global.f32 	[%rd37], %f5;
	add.s32 	%r46, %r46, 1;
	setp.lt.s32 	%p8, %r47, %r4;
	setp.lt.s32 	%p9, %r48, %r2;
	or.pred  	%p10, %p8, %p9;
	@%p10 bra 	$L__BB1_10;
	bra.uni 	$L__BB1_2;

}
	// .globl	_Z13callMergeSortPfS_S_S_ii
.visible .entry _Z13callMergeSortPfS_S_S_ii(
	.param .u64 .ptr .align 1 _Z13callMergeSortPfS_S_S_ii_param_0,
	.param .u64 .ptr .align 1 _Z13callMergeSortPfS_S_S_ii_param_1,
	.param .u64 .ptr .align 1 _Z13callMergeSortPfS_S_S_ii_param_2,
	.param .u64 .ptr .align 1 _Z13callMergeSortPfS_S_S_ii_param_3,
	.param .u32 _Z13callMergeSortPfS_S_S_ii_param_4,
	.param .u32 _Z13callMergeSortPfS_S_S_ii_param_5
)
{
	.reg .b32 	%r<10>;
	.reg .b64 	%rd<5>;

	ld.param.u64 	%rd1, [_Z13callMergeSortPfS_S_S_ii_param_0];
	ld.param.u64 	%rd2, [_Z13callMergeSortPfS_S_S_ii_param_1];
	ld.param.u64 	%rd3, [_Z13callMergeSortPfS_S_S_ii_param_2];
	ld.param.u64 	%rd4, [_Z13callMergeSortPfS_S_S_ii_param_3];
	ld.param.u32 	%r1, [_Z13callMergeSortPfS_S_S_ii_param_4];
	ld.param.u32 	%r2, [_Z13callMergeSortPfS_S_S_ii_param_5];
	mov.u32 	%r3, %ctaid.x;
	mov.u32 	%r4, %ntid.x;
	mov.u32 	%r5, %tid.x;
	mad.lo.s32 	%r6, %r3, %r4, %r5;
	mul.lo.s32 	%r7, %r1, %r6;
	add.s32 	%r8, %r7, %r1;
	min.s32 	%r9, %r8, %r2;
	{ // callseq 2, 0
	.param .b64 param0;
	st.param.b64 	[param0], %rd1;
	.param .b64 param1;
	st.param.b64 	[param1], %rd2;
	.param .b64 param2;
	st.param.b64 	[param2], %rd3;
	.param .b64 param3;
	st.param.b64 	[param3], %rd4;
	.param .b32 param4;
	st.param.b32 	[param4], %r7;
	.param .b32 param5;
	st.param.b32 	[param5], %r9;
	call.uni 
	_Z15mergeSortKernelPfS_S_S_ii, 
	(
	param0, 
	param1, 
	param2, 
	param3, 
	param4, 
	param5
	);
	} // callseq 2
	ret;

}
	// .globl	_Z17calculateDistance5PointPfS0_S0_
.visible .entry _Z17calculateDistance5PointPfS0_S0_(
	.param .align 4 .b8 _Z17calculateDistance5PointPfS0_S0__param_0[8],
	.param .u64 .ptr .align 1 _Z17calculateDistance5PointPfS0_S0__param_1,
	.param .u64 .ptr .align 1 _Z17calculateDistance5PointPfS0_S0__param_2,
	.param .u64 .ptr .align 1 _Z17calculateDistance5PointPfS0_S0__param_3
)
{
	.reg .b32 	%r<5>;
	.reg .b32 	%f<10>;
	.reg .b64 	%rd<11>;

	ld.param.f32 	%f1, [_Z17calculateDistance5PointPfS0_S0__param_0+4];
	ld.param.f32 	%f2, [_Z17calculateDistance5PointPfS0_S0__param_0];
	ld.param.u64 	%rd1, [_Z17calculateDistance5PointPfS0_S0__param_1];
	ld.param.u64 	%rd2, [_Z17calculateDistance5PointPfS0_S0__param_2];
	ld.param.u64 	%rd3, [_Z17calculateDistance5PointPfS0_S0__param_3];
	cvta.to.global.u64 	%rd4, %rd3;
	cvta.to.global.u64 	%rd5, %rd2;
	cvta.to.global.u64 	%rd6, %rd1;
	mov.u32 	%r1, %ctaid.x;
	mov.u32 	%r2, %ntid.x;
	mov.u32 	%r3, %tid.x;
	mad.lo.s32 	%r4, %r1, %r2, %r3;
	mul.wide.s32 	%rd7, %r4, 4;
	add.s64 	%rd8, %rd6, %rd7;
	ld.global.f32 	%f3, [%rd8];
	sub.f32 	%f4, %f3, %f2;
	add.s64 	%rd9, %rd5, %rd7;
	ld.global.f32 	%f5, [%rd9];
	sub.f32 	%f6, %f5, %f1;
	mul.f32 	%f7, %f6, %f6;
	fma.rn.f32 	%f8, %f4, %f4, %f7;
	sqrt.rn.f32 	%f9, %f8;
	add.s64 	%rd10, %rd4, %rd7;
	st.global.f32 	[%rd10], %f9;
	ret;

}
	// .globl	_Z13calculateFreqPfPj
.visible .entry _Z13calculateFreqPfPj(
	.param .u64 .ptr .align 1 _Z13calculateFreqPfPj_param_0,
	.param .u64 .ptr .align 1 _Z13calculateFreqPfPj_param_1
)
{
	.reg .b32 	%r<7>;
	.reg .b32 	%f<2>;
	.reg .b64 	%rd<9>;

	ld.param.u64 	%rd1, [_Z13calculateFreqPfPj_param_0];
	ld.param.u64 	%rd2, [_Z13calculateFreqPfPj_param_1];
	cvta.to.global.u64 	%rd3, %rd2;
	cvta.to.global.u64 	%rd4, %rd1;
	mov.u32 	%r1, %ctaid.x;
	mov.u32 	%r2, %ntid.x;
	mov.u32 	%r3, %tid.x;
	mad.lo.s32 	%r4, %r1, %r2, %r3;
	mul.wide.s32 	%rd5, %r4, 4;
	add.s64 	%rd6, %rd4, %rd5;
	ld.global.f32 	%f1, [%rd6];
	cvt.rzi.s32.f32 	%r5, %f1;
	mul.wide.s32 	%rd7, %r5, 4;
	add.s64 	%rd8, %rd3, %rd7;
	atom.global.add.u32 	%r6, [%rd8], 1;
	ret;

}


// ===== COMPILED SASS (sm_100) =====

	.target	sm_100

	.elftype	@"ET_EXEC"


//--------------------- .note.nv.tkinfo           --------------------------
	.section	.note.nv.tkinfo,"",@"SHT_NOTE"
	.sectionflags	@"SHF_NOTE_NV_TKINFO"
	.tkinfo
        /*0018*/ 	.word	0x00000002
        /*0030*/ 	.string	""
        /*0030*/ 	.string	"ptxas"
        /*0030*/ 	.string	"Cuda compilation tools, release 13.0, V13.0.88"
        /*0030*/ 	.string	"Build cuda_13.0.r13.0/compiler.36424714_0"
        /*0030*/ 	.string	"-arch sm_100 -m 64 "



//--------------------- .note.nv.cuinfo           --------------------------
	.section	.note.nv.cuinfo,"",@"SHT_NOTE"
	.sectionflags	@"SHF_NOTE_NV_CUINFO"
        /*0018*/ 	.short	0x0002
        /*001a*/ 	.short	0x0064
        /*001c*/ 	.short	0x0082
	.zero		2


//--------------------- .nv.info                  --------------------------
	.section	.nv.info,"",@"SHT_CUDA_INFO"
	.align	4


	//----- nvinfo : EIATTR_REGCOUNT
	.align		4
        /*0000*/ 	.byte	0x04, 0x2f
        /*0002*/ 	.short	(.L_1 - .L_0)
	.align		4
.L_0:
        /*0004*/ 	.word	index@(_Z9callMergePfS_S_S_ii)
        /*0008*/ 	.word	0x0000001e


	//----- nvinfo : EIATTR_FRAME_SIZE
	.align		4
.L_1:
        /*000c*/ 	.byte	0x04, 0x11
        /*000e*/ 	.short	(.L_3 - .L_2)
	.align		4
.L_2:
        /*0010*/ 	.word	index@(_Z9callMergePfS_S_S_ii)
        /*0014*/ 	.word	0x00000000


	//----- nvinfo : EIATTR_REGCOUNT
	.align		4
.L_3:
        /*0018*/ 	.byte	0x04, 0x2f
        /*001a*/ 	.short	(.L_5 - .L_4)
	.align		4
.L_4:
        /*001c*/ 	.word	index@(_Z13callMergeSortPfS_S_S_ii)
        /*0020*/ 	.word	0x00000020


	//----- nvinfo : EIATTR_FRAME_SIZE
	.align		4
.L_5:
        /*0024*/ 	.byte	0x04, 0x11
        /*0026*/ 	.short	(.L_7 - .L_6)
	.align		4
.L_6:
        /*0028*/ 	.word	index@($_Z13callMergeSortPfS_S_S_ii$_Z15mergeSortKernelPfS_S_S_ii)
        /*002c*/ 	.word	0x00000000


	//----- nvinfo : EIATTR_FRAME_SIZE
	.align		4
.L_7:
        /*0030*/ 	.byte	0x04, 0x11
        /*0032*/ 	.short	(.L_9 - .L_8)
	.align		4
.L_8:
        /*0034*/ 	.word	index@(_Z13callMergeSortPfS_S_S_ii)
        /*0038*/ 	.word	0x00000000


	//----- nvinfo : EIATTR_REGCOUNT
	.align		4
.L_9:
        /*003c*/ 	.byte	0x04, 0x2f
        /*003e*/ 	.short	(.L_11 - .L_10)
	.align		4
.L_10:
        /*0040*/ 	.word	index@(_Z17calculateDistance5PointPfS0_S0_)
        /*0044*/ 	.word	0x0000000b


	//----- nvinfo : EIATTR_FRAME_SIZE
	.align		4
.L_11:
        /*0048*/ 	.byte	0x04, 0x11
        /*004a*/ 	.short	(.L_13 - .L_12)
	.align		4
.L_12:
        /*004c*/ 	.word	index@($__internal_0_$__cuda_sm20_sqrt_rn_f32_slowpath)
        /*0050*/ 	.word	0x00000000


	//----- nvinfo : EIATTR_FRAME_SIZE
	.align		4
.L_13:
        /*0054*/ 	.byte	0x04, 0x11
        /*0056*/ 	.short	(.L_15 - .L_14)
	.align		4
.L_14:
        /*0058*/ 	.word	index@(_Z17calculateDistance5PointPfS0_S0_)
        /*005c*/ 	.word	0x00000000


	//----- nvinfo : EIATTR_REGCOUNT
	.align		4
.L_15:
        /*0060*/ 	.byte	0x04, 0x2f
        /*0062*/ 	.short	(.L_17 - .L_16)
	.align		4
.L_16:
        /*0064*/ 	.word	index@(_Z13calculateFreqPfPj)
        /*0068*/ 	.word	0x0000000c


	//----- nvinfo : EIATTR_FRAME_SIZE
	.align		4
.L_17:
        /*006c*/ 	.byte	0x04, 0x11
        /*006e*/ 	.short	(.L_19 - .L_18)
	.align		4
.L_18:
        /*0070*/ 	.word	index@(_Z13calculateFreqPfPj)
        /*0074*/ 	.word	0x00000000


	//----- nvinfo : EIATTR_MIN_STACK_SIZE
	.align		4
.L_19:
        /*0078*/ 	.byte	0x04, 0x12
        /*007a*/ 	.short	(.L_21 - .L_20)
	.align		4
.L_20:
        /*007c*/ 	.word	index@(_Z13calculateFreqPfPj)
        /*0080*/ 	.word	0x00000000


	//----- nvinfo : EIATTR_MIN_STACK_SIZE
	.align		4
.L_21:
        /*0084*/ 	.byte	0x04, 0x12
        /*0086*/ 	.short	(.L_23 - .L_22)
	.align		4
.L_22:
        /*0088*/ 	.word	index@(_Z17calculateDistance5PointPfS0_S0_)
        /*008c*/ 	.word	0x00000000


	//----- nvinfo : EIATTR_MIN_STACK_SIZE
	.align		4
.L_23:
        /*0090*/ 	.byte	0x04, 0x12
        /*0092*/ 	.short	(.L_25 - .L_24)
	.align		4
.L_24:
        /*0094*/ 	.word	index@(_Z13callMergeSortPfS_S_S_ii)
        /*0098*/ 	.word	0x00000000


	//----- nvinfo : EIATTR_MIN_STACK_SIZE
	.align		4
.L_25:
        /*009c*/ 	.byte	0x04, 0x12
        /*009e*/ 	.short	(.L_27 - .L_26)
	.align		4
.L_26:
        /*00a0*/ 	.word	index@(_Z9callMergePfS_S_S_ii)
        /*00a4*/ 	.word	0x00000000
.L_27:


//--------------------- .nv.compat                --------------------------
	.section	.nv.compat,"",@"SHT_CUDA_COMPAT_INFO"
	.align	4
        /*0000*/ 	.byte	0x02, 0x09, 0x00, 0x00, 0x02, 0x02, 0x01, 0x00, 0x02, 0x05, 0x05, 0x00, 0x03, 0x07, 0x01, 0x01
        /*0010*/ 	.byte	0x02, 0x03, 0x00, 0x00, 0x02, 0x06, 0x01, 0x00, 0x04, 0x0b, 0x08, 0x00, 0x01, 0x00, 0x00, 0x00
        /*0020*/ 	.byte	0x00, 0x00, 0x00, 0x00


//--------------------- .nv.info._Z13calculateFreqPfPj --------------------------
	.section	.nv.info._Z13calculateFreqPfPj,"",@"SHT_CUDA_INFO"
	.sectionflags	@""
	.align	4


	//----- nvinfo : EIATTR_CUDA_API_VERSION
	.align		4
        /*0000*/ 	.byte	0x04, 0x37
        /*0002*/ 	.short	(.L_29 - .L_28)
.L_28:
        /*0004*/ 	.word	0x00000082


	//----- nvinfo : EIATTR_KPARAM_INFO
	.align		4
.L_29:
        /*0008*/ 	.byte	0x04, 0x17
        /*000a*/ 	.short	(.L_31 - .L_30)
.L_30:
        /*000c*/ 	.word	0x00000000
        /*0010*/ 	.short	0x0001
        /*0012*/ 	.short	0x0008
        /*0014*/ 	.byte	0x00, 0xf5, 0x21, 0x00


	//----- nvinfo : EIATTR_KPARAM_INFO
	.align		4
.L_31:
        /*0018*/ 	.byte	0x04, 0x17
        /*001a*/ 	.short	(.L_33 - .L_32)
.L_32:
        /*001c*/ 	.word	0x00000000
        /*0020*/ 	.short	0x0000
        /*0022*/ 	.short	0x0000
        /*0024*/ 	.byte	0x00, 0xf5, 0x21, 0x00


	//----- nvinfo : EIATTR_SPARSE_MMA_MASK
	.align		4
.L_33:
        /*0028*/ 	.byte	0x03, 0x50
        /*002a*/ 	.short	0x0000


	//----- nvinfo : EIATTR_MAXREG_COUNT
	.align		4
        /*002c*/ 	.byte	0x03, 0x1b
        /*002e*/ 	.short	0x00ff


	//----- nvinfo : EIATTR_MERCURY_ISA_VERSION
	.align		4
        /*0030*/ 	.byte	0x03, 0x5f
        /*0032*/ 	.short	0x0101


	//----- nvinfo : EIATTR_VRC_CTA_INIT_COUNT
	.align		4
        /*0034*/ 	.byte	0x02, 0x4a
	.zero		1
	.zero		1


	//----- nvinfo : EIATTR_EXIT_INSTR_OFFSETS
	.align		4
        /*0038*/ 	.byte	0x04, 0x1c
        /*003a*/ 	.short	(.L_35 - .L_34)


	//   ....[0]....
.L_34:
        /*003c*/ 	.word	0x000000e0


	//----- nvinfo : EIATTR_CBANK_PARAM_SIZE
	.align		4
.L_35:
        /*0040*/ 	.byte	0x03, 0x19
        /*0042*/ 	.short	0x0010


	//----- nvinfo : EIATTR_PARAM_CBANK
	.align		4
        /*0044*/ 	.byte	0x04, 0x0a
        /*0046*/ 	.short	(.L_37 - .L_36)
	.align		4
.L_36:
        /*0048*/ 	.word	index@(.nv.constant0._Z13calculateFreqPfPj)
        /*004c*/ 	.short	0x0380
        /*004e*/ 	.short	0x0010


	//----- nvinfo : EIATTR_SW_WAR
	.align		4
.L_37:
        /*0050*/ 	.byte	0x04, 0x36
        /*0052*/ 	.short	(.L_39 - .L_38)
.L_38:
        /*0054*/ 	.word	0x00000008
.L_39:


//--------------------- .nv.info._Z17calculateDistance5PointPfS0_S0_ --------------------------
	.section	.nv.info._Z17calculateDistance5PointPfS0_S0_,"",@"SHT_CUDA_INFO"
	.sectionflags	@""
	.align	4


	//----- nvinfo : EIATTR_CUDA_API_VERSION
	.align		4
        /*0000*/ 	.byte	0x04, 0x37
        /*0002*/ 	.short	(.L_41 - .L_40)
.L_40:
        /*0004*/ 	.word	0x00000082


	//----- nvinfo : EIATTR_KPARAM_INFO
	.align		4
.L_41:
        /*0008*/ 	.byte	0x04, 0x17
        /*000a*/ 	.short	(.L_43 - .L_42)
.L_42:
        /*000c*/ 	.word	0x00000000
        /*0010*/ 	.short	0x0003
        /*0012*/ 	.short	0x0018
        /*0014*/ 	.byte	0x00, 0xf5, 0x21, 0x00


	//----- nvinfo : EIATTR_KPARAM_INFO
	.align		4
.L_43:
        /*0018*/ 	.byte	0x04, 0x17
        /*001a*/ 	.short	(.L_45 - .L_44)
.L_44:
        /*001c*/ 	.word	0x00000000
        /*0020*/ 	.short	0x0002
        /*0022*/ 	.short	0x0010
        /*0024*/ 	.byte	0x00, 0xf5, 0x21, 0x00


	//----- nvinfo : EIATTR_KPARAM_INFO
	.align		4
.L_45:
        /*0028*/ 	.byte	0x04, 0x17
        /*002a*/ 	.short	(.L_47 - .L_46)
.L_46:
        /*002c*/ 	.word	0x00000000
        /*0030*/ 	.short	0x0001
        /*0032*/ 	.short	0x0008
        /*0034*/ 	.byte	0x00, 0xf5, 0x21, 0x00


	//----- nvinfo : EIATTR_KPARAM_INFO
	.align		4
.L_47:
        /*0038*/ 	.byte	0x04, 0x17
        /*003a*/ 	.short	(.L_49 - .L_48)
.L_48:
        /*003c*/ 	.word	0x00000000
        /*0040*/ 	.short	0x0000
        /*0042*/ 	.short	0x0000
        /*0044*/ 	.byte	0x00, 0xf0, 0x21, 0x00


	//----- nvinfo : EIATTR_SPARSE_MMA_MASK
	.align		4
.L_49:
        /*0048*/ 	.byte	0x03, 0x50
        /*004a*/ 	.short	0x0000


	//----- nvinfo : EIATTR_MAXREG_COUNT
	.align		4
        /*004c*/ 	.byte	0x03, 0x1b
        /*004e*/ 	.short	0x00ff


	//----- nvinfo : EIATTR_MERCURY_ISA_VERSION
	.align		4
        /*0050*/ 	.byte	0x03, 0x5f
        /*0052*/ 	.short	0x0101


	//----- nvinfo : EIATTR_VRC_CTA_INIT_COUNT
	.align		4
        /*0054*/ 	.byte	0x02, 0x4a
	.zero		1
	.zero		1


	//----- nvinfo : EIATTR_EXIT_INSTR_OFFSETS
	.align		4
        /*0058*/ 	.byte	0x04, 0x1c
        /*005a*/ 	.short	(.L_51 - .L_50)


	//   ....[0]....
.L_50:
        /*005c*/ 	.word	0x00000220


	//----- nvinfo : EIATTR_CRS_STACK_SIZE
	.align		4
.L_51:
        /*0060*/ 	.byte	0x04, 0x1e
        /*0062*/ 	.short	(.L_53 - .L_52)
.L_52:
        /*0064*/ 	.word	0x00000000


	//----- nvinfo : EIATTR_CBANK_PARAM_SIZE
	.align		4
.L_53:
        /*0068*/ 	.byte	0x03, 0x19
        /*006a*/ 	.short	0x0020


	//----- nvinfo : EIATTR_PARAM_CBANK
	.align		4
        /*006c*/ 	.byte	0x04, 0x0a
        /*006e*/ 	.short	(.L_55 - .L_54)
	.align		4
.L_54:
        /*0070*/ 	.word	index@(.nv.constant0._Z17calculateDistance5PointPfS0_S0_)
        /*0074*/ 	.short	0x0380
        /*0076*/ 	.short	0x0020


	//----- nvinfo : EIATTR_SW_WAR
	.align		4
.L_55:
        /*0078*/ 	.byte	0x04, 0x36
        /*007a*/ 	.short	(.L_57 - .L_56)
.L_56:
        /*007c*/ 	.word	0x00000008
.L_57:


//--------------------- .nv.info._Z13callMergeSortPfS_S_S_ii --------------------------
	.section	.nv.info._Z13callMergeSortPfS_S_S_ii,"",@"SHT_CUDA_INFO"
	.sectionflags	@""
	.align	4


	//----- nvinfo : EIATTR_CUDA_API_VERSION
	.align		4
        /*0000*/ 	.byte	0x04, 0x37
        /*0002*/ 	.short	(.L_59 - .L_58)
.L_58:
        /*0004*/ 	.word	0x00000082


	//----- nvinfo : EIATTR_KPARAM_INFO
	.align		4
.L_59:
        /*0008*/ 	.byte	0x04, 0x17
        /*000a*/ 	.short	(.L_61 - .L_60)
.L_60:
        /*000c*/ 	.word	0x00000000
        /*0010*/ 	.short	0x0005
        /*0012*/ 	.short	0x0024
        /*0014*/ 	.byte	0x00, 0xf0, 0x11, 0x00


	//----- nvinfo : EIATTR_KPARAM_INFO
	.align		4
.L_61:
        /*0018*/ 	.byte	0x04, 0x17
        /*001a*/ 	.short	(.L_63 - .L_62)
.L_62:
        /*001c*/ 	.word	0x00000000
        /*0020*/ 	.short	0x0004
        /*0022*/ 	.short	0x0020
        /*0024*/ 	.byte	0x00, 0xf0, 0x11, 0x00


	//----- nvinfo : EIATTR_KPARAM_INFO
	.align		4
.L_63:
        /*0028*/ 	.byte	0x04, 0x17
        /*002a*/ 	.short	(.L_65 - .L_64)
.L_64:
        /*002c*/ 	.word	0x00000000
        /*0030*/ 	.short	0x0003
        /*0032*/ 	.short	0x0018
        /*0034*/ 	.byte	0x00, 0xf5, 0x21, 0x00


	//----- nvinfo : EIATTR_KPARAM_INFO
	.align		4
.L_65:
        /*0038*/ 	.byte	0x04, 0x17
        /*003a*/ 	.short	(.L_67 - .L_66)
.L_66:
        /*003c*/ 	.word	0x00000000
        /*0040*/ 	.short	0x0002
        /*0042*/ 	.short	0x0010
        /*0044*/ 	.byte	0x00, 0xf5, 0x21, 0x00


	//----- nvinfo : EIATTR_KPARAM_INFO
	.align		4
.L_67:
        /*0048*/ 	.byte	0x04, 0x17
        /*004a*/ 	.short	(.L_69 - .L_68)
.L_68:
        /*004c*/ 	.word	0x00000000
        /*0050*/ 	.short	0x0001
        /*0052*/ 	.short	0x0008
        /*0054*/ 	.byte	0x00, 0xf5, 0x21, 0x00


	//----- nvinfo : EIATTR_KPARAM_INFO
	.align		4
.L_69:
        /*0058*/ 	.byte	0x04, 0x17
        /*005a*/ 	.short	(.L_71 - .L_70)
.L_70:
        /*005c*/ 	.word	0x00000000
        /*0060*/ 	.short	0x0000
        /*0062*/ 	.short	0x0000
        /*0064*/ 	.byte	0x00, 0xf5, 0x21, 0x00


	//----- nvinfo : EIATTR_SPARSE_MMA_MASK
	.align		4
.L_71:
        /*0068*/ 	.byte	0x03, 0x50
        /*006a*/ 	.short	0x0000


	//----- nvinfo : EIATTR_MAXREG_COUNT
	.align		4
        /*006c*/ 	.byte	0x03, 0x1b
        /*006e*/ 	.short	0x00ff


	//----- nvinfo : EIATTR_MERCURY_ISA_VERSION
	.align		4
        /*0070*/ 	.byte	0x03, 0x5f
        /*0072*/ 	.short	0x0101


	//----- nvinfo : EIATTR_VRC_CTA_INIT_COUNT
	.align		4
        /*0074*/ 	.byte	0x02, 0x4a
	.zero		1
	.zero		1


	//----- nvinfo : EIATTR_EXIT_INSTR_OFFSETS
	.align		4
        /*0078*/ 	.byte	0x04, 0x1c
        /*007a*/ 	.short	(.L_73 - .L_72)


	//   ....[0]....
.L_72:
        /*007c*/ 	.word	0x00000170


	//----- nvinfo : EIATTR_CRS_STACK_SIZE
	.align		4
.L_73:
        /*0080*/ 	.byte	0x04, 0x1e
        /*0082*/ 	.short	(.L_75 - .L_74)
.L_74:
        /*0084*/ 	.word	0x00000000


	//----- nvinfo : EIATTR_CBANK_PARAM_SIZE
	.align		4
.L_75:
        /*0088*/ 	.byte	0x03, 0x19
        /*008a*/ 	.short	0x0028


	//----- nvinfo : EIATTR_PARAM_CBANK
	.align		4
        /*008c*/ 	.byte	0x04, 0x0a
        /*008e*/ 	.short	(.L_77 - .L_76)
	.align		4
.L_76:
        /*0090*/ 	.word	index@(.nv.constant0._Z13callMergeSortPfS_S_S_ii)
        /*0094*/ 	.short	0x0380
        /*0096*/ 	.short	0x0028


	//----- nvinfo : EIATTR_SW_WAR
	.align		4
.L_77:
        /*0098*/ 	.byte	0x04, 0x36
        /*009a*/ 	.short	(.L_79 - .L_78)
.L_78:
        /*009c*/ 	.word	0x00000008
.L_79:


//--------------------- .nv.info._Z9callMergePfS_S_S_ii --------------------------
	.section	.nv.info._Z9callMergePfS_S_S_ii,"",@"SHT_CUDA_INFO"
	.sectionflags	@""
	.align	4


	//----- nvinfo : EIATTR_CUDA_API_VERSION
	.align		4
        /*0000*/ 	.byte	0x04, 0x37
        /*0002*/ 	.short	(.L_81 - .L_80)
.L_80:
        /*0004*/ 	.word	0x00000082


	//----- nvinfo : EIATTR_KPARAM_INFO
	.align		4
.L_81:
        /*0008*/ 	.byte	0x04, 0x17
        /*000a*/ 	.short	(.L_83 - .L_82)
.L_82:
        /*000c*/ 	.word	0x00000000
        /*0010*/ 	.short	0x0005
        /*0012*/ 	.short	0x0024
        /*0014*/ 	.byte	0x00, 0xf0, 0x11, 0x00


	//----- nvinfo : EIATTR_KPARAM_INFO
	.align		4
.L_83:
        /*0018*/ 	.byte	0x04, 0x17
        /*001a*/ 	.short	(.L_85 - .L_84)
.L_84:
        /*001c*/ 	.word	0x00000000
        /*0020*/ 	.short	0x0004
        /*0022*/ 	.short	0x0020
        /*0024*/ 	.byte	0x00, 0xf0, 0x11, 0x00


	//----- nvinfo : EIATTR_KPARAM_INFO
	.align		4
.L_85:
        /*0028*/ 	.byte	0x04, 0x17
        /*002a*/ 	.short	(.L_87 - .L_86)
.L_86:
        /*002c*/ 	.word	0x00000000
        /*0030*/ 	.short	0x0003
        /*0032*/ 	.short	0x0018
        /*0034*/ 	.byte	0x00, 0xf5, 0x21, 0x00


	//----- nvinfo : EIATTR_KPARAM_INFO
	.align		4
.L_87:
        /*0038*/ 	.byte	0x04, 0x17
        /*003a*/ 	.short	(.L_89 - .L_88)
.L_88:
        /*003c*/ 	.word	0x00000000
        /*0040*/ 	.short	0x0002
        /*0042*/ 	.short	0x0010
        /*0044*/ 	.byte	0x00, 0xf5, 0x21, 0x00


	//----- nvinfo : EIATTR_KPARAM_INFO
	.align		4
.L_89:
        /*0048*/ 	.byte	0x04, 0x17
        /*004a*/ 	.short	(.L_91 - .L_90)
.L_90:
        /*004c*/ 	.word	0x00000000
        /*0050*/ 	.short	0x0001
        /*0052*/ 	.short	0x0008
        /*0054*/ 	.byte	0x00, 0xf5, 0x21, 0x00


	//----- nvinfo : EIATTR_KPARAM_INFO
	.align		4
.L_91:
        /*0058*/ 	.byte	0x04, 0x17
        /*005a*/ 	.short	(.L_93 - .L_92)
.L_92:
        /*005c*/ 	.word	0x00000000
        /*0060*/ 	.short	0x0000
        /*0062*/ 	.short	0x0000
        /*0064*/ 	.byte	0x00, 0xf5, 0x21, 0x00


	//----- nvinfo : EIATTR_SPARSE_MMA_MASK
	.align		4
.L_93:
        /*0068*/ 	.byte	0x03, 0x50
        /*006a*/ 	.short	0x0000


	//----- nvinfo : EIATTR_MAXREG_COUNT
	.align		4
        /*006c*/ 	.byte	0x03, 0x1b
        /*006e*/ 	.short	0x00ff


	//----- nvinfo : EIATTR_MERCURY_ISA_VERSION
	.align		4
        /*0070*/ 	.byte	0x03, 0x5f
        /*0072*/ 	.short	0x0101


	//----- nvinfo : EIATTR_VRC_CTA_INIT_COUNT
	.align		4
        /*0074*/ 	.byte	0x02, 0x4a
	.zero		1
	.zero		1


	//----- nvinfo : EIATTR_EXIT_INSTR_OFFSETS
	.align		4
        /*0078*/ 	.byte	0x04, 0x1c
        /*007a*/ 	.short	(.L_95 - .L_94)


	//   ....[0]....
.L_94:
        /*007c*/ 	.word	0x00000030


	//   ....[1]....
        /*0080*/ 	.word	0x000004b0


	//   ....[2]....
        /*0084*/ 	.word	0x00000630


	//   ....[3]....
        /*0088*/ 	.word	0x000008f0


	//----- nvinfo : EIATTR_CRS_STACK_SIZE
	.align		4
.L_95:
        /*008c*/ 	.byte	0x04, 0x1e
        /*008e*/ 	.short	(.L_97 - .L_96)
.L_96:
        /*0090*/ 	.word	0x00000000


	//----- nvinfo : EIATTR_CBANK_PARAM_SIZE
	.align		4
.L_97:
        /*0094*/ 	.byte	0x03, 0x19
        /*0096*/ 	.short	0x0028


	//----- nvinfo : EIATTR_PARAM_CBANK
	.align		4
        /*0098*/ 	.byte	0x04, 0x0a
        /*009a*/ 	.short	(.L_99 - .L_98)
	.align		4
.L_98:
        /*009c*/ 	.word	index@(.nv.constant0._Z9callMergePfS_S_S_ii)
        /*00a0*/ 	.short	0x0380
        /*00a2*/ 	.short	0x0028


	//----- nvinfo : EIATTR_SW_WAR
	.align		4
.L_99:
        /*00a4*/ 	.byte	0x04, 0x36
        /*00a6*/ 	.short	(.L_101 - .L_100)
.L_100:
        /*00a8*/ 	.word	0x00000008
.L_101:


//--------------------- .nv.callgraph             --------------------------
	.section	.nv.callgraph,"",@"SHT_CUDA_CALLGRAPH"
	.align	4
	.sectionentsize	8
	.align		4
        /*0000*/ 	.word	0x00000000
	.align		4
        /*0004*/ 	.word	0xffffffff
	.align		4
        /*0008*/ 	.word	0x00000000
	.align		4
        /*000c*/ 	.word	0xfffffffe
	.align		4
        /*0010*/ 	.word	0x00000000
	.align		4
        /*0014*/ 	.word	0xfffffffd
	.align		4
        /*0018*/ 	.word	0x00000000
	.align		4
        /*001c*/ 	.word	0xfffffffc


//--------------------- .text._Z13calculateFreqPfPj --------------------------
	.section	.text._Z13calculateFreqPfPj,"ax",@progbits
	.align	128
        .global         _Z13calculateFreqPfPj
        .type           _Z13calculateFreqPfPj,@function
        .size           _Z13calculateFreqPfPj,(.L_x_33 - _Z13calculateFreqPfPj)
        .other          _Z13calculateFreqPfPj,@"STO_CUDA_ENTRY STV_DEFAULT"
_Z13calculateFreqPfPj:
.text._Z13calculateFreqPfPj:
[----:B------:R-:W-:Y:S01]  /*0000*/  LDC R1, c[0x0][0x37c] ;  /* 0x0000df00ff017b82 */ /* 0x000fe20000000800 */
[----:B------:R-:W0:Y:S07]  /*0010*/  S2R R0, SR_TID.X ;  /* 0x0000000000007919 */ /* 0x000e2e0000002100 */
[----:B------:R-:W0:Y:S01]  /*0020*/  S2UR UR6, SR_CTAID.X ;  /* 0x00000000000679c3 */ /* 0x000e220000002500 */
[----:B------:R-:W1:Y:S07]  /*0030*/  LDCU.64 UR4, c[0x0][0x358] ;  /* 0x00006b00ff0477ac */ /* 0x000e6e0008000a00 */
[----:B------:R-:W0:Y:S08]  /*0040*/  LDC R5, c[0x0][0x360] ;  /* 0x0000d800ff057b82 */ /* 0x000e300000000800 */
[----:B------:R-:W2:Y:S01]  /*0050*/  LDC.64 R2, c[0x0][0x380] ;  /* 0x0000e000ff027b82 */ /* 0x000ea20000000a00 */
[----:B0-----:R-:W-:-:S04]  /*0060*/  IMAD R5, R5, UR6, R0 ;  /* 0x0000000605057c24 */ /* 0x001fc8000f8e0200 */
[----:B--2---:R-:W-:-:S03]  /*0070*/  IMAD.WIDE R2, R5, 0x4, R2 ;  /* 0x0000000405027825 */ /* 0x004fc600078e0202 */
[----:B------:R-:W0:Y:S03]  /*0080*/  LDC.64 R4, c[0x0][0x388] ;  /* 0x0000e200ff047b82 */ /* 0x000e260000000a00 */
[----:B-1----:R-:W2:Y:S01]  /*0090*/  LDG.E R2, desc[UR4][R2.64] ;  /* 0x0000000402027981 */ /* 0x002ea2000c1e1900 */
[----:B------:R-:W-:Y:S01]  /*00a0*/  HFMA2 R9, -RZ, RZ, 0, 5.9604644775390625e-08 ;  /* 0x00000001ff097431 */ /* 0x000fe200000001ff */
[----:B--2---:R-:W0:Y:S02]  /*00b0*/  F2I.TRUNC.NTZ R7, R2 ;  /* 0x0000000200077305 */ /* 0x004e24000020f100 */
[----:B0-----:R-:W-:-:S05]  /*00c0*/  IMAD.WIDE R4, R7, 0x4, R4 ;  /* 0x0000000407047825 */ /* 0x001fca00078e0204 */
[----:B------:R-:W-:Y:S01]  /*00d0*/  REDG.E.ADD.STRONG.GPU desc[UR4][R4.64], R9 ;  /* 0x000000090400798e */ /* 0x000fe2000c12e104 */
[----:B------:R-:W-:Y:S05]  /*00e0*/  EXIT ;  /* 0x000000000000794d */ /* 0x000fea0003800000 */
.L_x_0:
[----:B------:R-:W-:-:S00]  /*00f0*/  BRA `(.L_x_0) ;  /* 0xfffffffc00fc7947 */ /* 0x000fc0000383ffff */
[----:B------:R-:W-:-:S00]  /*0100*/  NOP ;  /* 0x0000000000007918 */ /* 0x000fc00000000000 */
[----:B------:R-:W-:-:S00]  /*0110*/  NOP ;  /* 0x0000000000007918 */ /* 0x000fc00000000000 */
[----:B------:R-:W-:-:S00]  /*0120*/  NOP ;  /* 0x0000000000007918 */ /* 0x000fc00000000000 */
[----:B------:R-:W-:-:S00]  /*0130*/  NOP ;  /* 0x0000000000007918 */ /* 0x000fc00000000000 */
[----:B------:R-:W-:-:S00]  /*0140*/  NOP ;  /* 0x0000000000007918 */ /* 0x000fc00000000000 */
[----:B------:R-:W-:-:S00]  /*0150*/  NOP ;  /* 0x0000000000007918 */ /* 0x000fc00000000000 */
[----:B------:R-:W-:-:S00]  /*0160*/  NOP ;  /* 0x0000000000007918 */ /* 0x000fc00000000000 */
[----:B------:R-:W-:-:S00]  /*0170*/  NOP ;  /* 0x0000000000007918 */ /* 0x000fc00000000000 */
.L_x_33:


//--------------------- .text._Z17calculateDistance5PointPfS0_S0_ --------------------------
	.section	.text._Z17calculateDistance5PointPfS0_S0_,"ax",@progbits
	.align	128
        .global         _Z17calculateDistance5PointPfS0_S0_
        .type           _Z17calculateDistance5PointPfS0_S0_,@function
        .size           _Z17calculateDistance5PointPfS0_S0_,(.L_x_31 - _Z17calculateDistance5PointPfS0_S0_)
        .other          _Z17calculateDistance5PointPfS0_S0_,@"STO_CUDA_ENTRY STV_DEFAULT"
_Z17calculateDistance5PointPfS0_S0_:
.text._Z17calculateDistance5PointPfS0_S0_:
[----:B------:R-:W-:Y:S01]  /*0000*/  LDC R1, c[0x0][0x37c] ;  /* 0x0000df00ff017b82 */ /* 0x000fe20000000800 */
[----:B------:R-:W0:Y:S07]  /*0010*/  S2R R3, SR_TID.X ;  /* 0x0000000000037919 */ /* 0x000e2e0000002100 */
[----:B------:R-:W0:Y:S01]  /*0020*/  S2UR UR6, SR_CTAID.X ;  /* 0x00000000000679c3 */ /* 0x000e220000002500 */
[----:B------:R-:W1:Y:S07]  /*0030*/  LDCU.64 UR4, c[0x0][0x358] ;  /* 0x00006b00ff0477ac */ /* 0x000e6e0008000a00 */
[----:B------:R-:W0:Y:S08]  /*0040*/  LDC R2, c[0x0][0x360] ;  /* 0x0000d800ff027b82 */ /* 0x000e300000000800 */
[----:B------:R-:W2:Y:S08]  /*0050*/  LDC.64 R6, c[0x0][0x390] ;  /* 0x0000e400ff067b82 */ /* 0x000eb00000000a00 */
[----:B------:R-:W3:Y:S01]  /*0060*/  LDC.64 R4, c[0x0][0x388] ;  /* 0x0000e200ff047b82 */ /* 0x000ee20000000a00 */
[----:B0-----:R-:W-:Y:S01]  /*0070*/  IMAD R2, R2, UR6, R3 ;  /* 0x0000000602027c24 */ /* 0x001fe2000f8e0203 */
[----:B------:R-:W0:Y:S03]  /*0080*/  LDCU.64 UR6, c[0x0][0x380] ;  /* 0x00007000ff0677ac */ /* 0x000e260008000a00 */
[----:B--2---:R-:W-:-:S06]  /*0090*/  IMAD.WIDE R6, R2, 0x4, R6 ;  /* 0x0000000402067825 */ /* 0x004fcc00078e0206 */
[----:B-1----:R-:W0:Y:S01]  /*00a0*/  LDG.E R6, desc[UR4][R6.64] ;  /* 0x0000000406067981 */ /* 0x002e22000c1e1900 */
[----:B---3--:R-:W-:-:S06]  /*00b0*/  IMAD.WIDE R4, R2, 0x4, R4 ;  /* 0x0000000402047825 */ /* 0x008fcc00078e0204 */
[----:B------:R-:W2:Y:S01]  /*00c0*/  LDG.E R4, desc[UR4][R4.64] ;  /* 0x0000000404047981 */ /* 0x000ea2000c1e1900 */
[----:B------:R-:W-:Y:S01]  /*00d0*/  BSSY.RECONVERGENT B0, `(.L_x_1) ;  /* 0x0000011000007945 */ /* 0x000fe20003800200 */
[----:B0-----:R-:W-:-:S04]  /*00e0*/  FADD R3, R6, -UR7 ;  /* 0x8000000706037e21 */ /* 0x001fc80008000000 */
[----:B------:R-:W-:Y:S01]  /*00f0*/  FMUL R3, R3, R3 ;  /* 0x0000000303037220 */ /* 0x000fe20000400000 */
[----:B--2---:R-:W-:-:S04]  /*0100*/  FADD R0, R4, -UR6 ;  /* 0x8000000604007e21 */ /* 0x004fc80008000000 */
[----:B------:R-:W-:-:S05]  /*0110*/  FFMA R0, R0, R0, R3 ;  /* 0x0000000000007223 */ /* 0x000fca0000000003 */
[----:B------:R-:W-:Y:S01]  /*0120*/  IADD3 R8, PT, PT, R0, -0xd000000, RZ ;  /* 0xf300000000087810 */ /* 0x000fe20007ffe0ff */
[----:B------:R0:W1:Y:S03]  /*0130*/  MUFU.RSQ R3, R0 ;  /* 0x0000000000037308 */ /* 0x0000660000001400 */
[----:B------:R-:W-:-:S13]  /*0140*/  ISETP.GT.U32.AND P0, PT, R8, 0x727fffff, PT ;  /* 0x727fffff0800780c */ /* 0x000fda0003f04070 */
[----:B0-----:R-:W-:Y:S05]  /*0150*/  @!P0 BRA `(.L_x_2) ;  /* 0x0000000000108947 */ /* 0x001fea0003800000 */
[----:B------:R-:W-:-:S07]  /*0160*/  MOV R8, 0x180 ;  /* 0x0000018000087802 */ /* 0x000fce0000000f00 */
[----:B-1----:R-:W-:Y:S05]  /*0170*/  CALL.REL.NOINC `($__internal_0_$__cuda_sm20_sqrt_rn_f32_slowpath) ;  /* 0x00000000002c7944 */ /* 0x002fea0003c00000 */
[----:B------:R-:W-:Y:S01]  /*0180*/  MOV R7, R3 ;  /* 0x0000000300077202 */ /* 0x000fe20000000f00 */
[----:B------:R-:W-:Y:S06]  /*0190*/  BRA `(.L_x_3) ;  /* 0x0000000000107947 */ /* 0x000fec0003800000 */
.L_x_2:
[----:B-1----:R-:W-:Y:S01]  /*01a0*/  FMUL.FTZ R7, R0, R3 ;  /* 0x0000000300077220 */ /* 0x002fe20000410000 */
[----:B------:R-:W-:-:S03]  /*01b0*/  FMUL.FTZ R3, R3, 0.5 ;  /* 0x3f00000003037820 */ /* 0x000fc60000410000 */
[----:B------:R-:W-:-:S04]  /*01c0*/  FFMA R0, -R7, R7, R0 ;  /* 0x0000000707007223 */ /* 0x000fc80000000100 */
[----:B------:R-:W-:-:S07]  /*01d0*/  FFMA R7, R0, R3, R7 ;  /* 0x0000000300077223 */ /* 0x000fce0000000007 */
.L_x_3:
[----:B------:R-:W-:Y:S05]  /*01e0*/  BSYNC.RECONVERGENT B0 ;  /* 0x0000000000007941 */ /* 0x000fea0003800200 */
.L_x_1:
[----:B------:R-:W0:Y:S02]  /*01f0*/  LDC.64 R4, c[0x0][0x398] ;  /* 0x0000e600ff047b82 */ /* 0x000e240000000a00 */
[----:B0-----:R-:W-:-:S05]  /*0200*/  IMAD.WIDE R2, R2, 0x4, R4 ;  /* 0x0000000402027825 */ /* 0x001fca00078e0204 */
[----:B------:R-:W-:Y:S01]  /*0210*/  STG.E desc[UR4][R2.64], R7 ;  /* 0x0000000702007986 */ /* 0x000fe2000c101904 */
[----:B------:R-:W-:Y:S05]  /*0220*/  EXIT ;  /* 0x000000000000794d */ /* 0x000fea0003800000 */
        .weak           $__internal_0_$__cuda_sm20_sqrt_rn_f32_slowpath
        .type           $__internal_0_$__cuda_sm20_sqrt_rn_f32_slowpath,@function
        .size           $__internal_0_$__cuda_sm20_sqrt_rn_f32_slowpath,(.L_x_31 - $__internal_0_$__cuda_sm20_sqrt_rn_f32_slowpath)
$__internal_0_$__cuda_sm20_sqrt_rn_f32_slowpath:
[----:B------:R-:W-:-:S13]  /*0230*/  LOP3.LUT P0, RZ, R0, 0x7fffffff, RZ, 0xc0, !PT ;  /* 0x7fffffff00ff7812 */ /* 0x000fda000780c0ff */
[----:B------:R-:W-:Y:S01]  /*0240*/  @!P0 MOV R3, R0 ;  /* 0x0000000000038202 */ /* 0x000fe20000000f00 */
[----:B------:R-:W-:Y:S06]  /*0250*/  @!P0 BRA `(.L_x_4) ;  /* 0x0000000000408947 */ /* 0x000fec0003800000 */
[----:B------:R-:W-:-:S13]  /*0260*/  FSETP.GEU.FTZ.AND P0, PT, R0, RZ, PT ;  /* 0x000000ff0000720b */ /* 0x000fda0003f1e000 */
[----:B------:R-:W-:Y:S01]  /*0270*/  @!P0 MOV R3, 0x7fffffff ;  /* 0x7fffffff00038802 */ /* 0x000fe20000000f00 */
[----:B------:R-:W-:Y:S06]  /*0280*/  @!P0 BRA `(.L_x_4) ;  /* 0x0000000000348947 */ /* 0x000fec0003800000 */
[----:B------:R-:W-:-:S13]  /*0290*/  FSETP.GTU.FTZ.AND P0, PT, |R0|, +INF , PT ;  /* 0x7f8000000000780b */ /* 0x000fda0003f1c200 */
[----:B------:R-:W-:Y:S01]  /*02a0*/  @P0 FADD.FTZ R3, R0, 1 ;  /* 0x3f80000000030421 */ /* 0x000fe20000010000 */
[----:B------:R-:W-:Y:S06]  /*02b0*/  @P0 BRA `(.L_x_4) ;  /* 0x0000000000280947 */ /* 0x000fec0003800000 */
[----:B------:R-:W-:-:S13]  /*02c0*/  FSETP.NEU.FTZ.AND P0, PT, |R0|, +INF , PT ;  /* 0x7f8000000000780b */ /* 0x000fda0003f1d200 */
[----:B------:R-:W-:-:S04]  /*02d0*/  @P0 FFMA R4, R0, 1.84467440737095516160e+19, RZ ;  /* 0x5f80000000040823 */ /* 0x000fc800000000ff */
[----:B------:R-:W0:Y:S02]  /*02e0*/  @P0 MUFU.RSQ R3, R4 ;  /* 0x0000000400030308 */ /* 0x000e240000001400 */
[----:B0-----:R-:W-:Y:S01]  /*02f0*/  @P0 FMUL.FTZ R5, R4, R3 ;  /* 0x0000000304050220 */ /* 0x001fe20000410000 */
[----:B------:R-:W-:Y:S01]  /*0300*/  @P0 FMUL.FTZ R7, R3, 0.5 ;  /* 0x3f00000003070820 */ /* 0x000fe20000410000 */
[----:B------:R-:W-:Y:S02]  /*0310*/  @!P0 MOV R3, R0 ;  /* 0x0000000000038202 */ /* 0x000fe40000000f00 */
[----:B------:R-:W-:-:S04]  /*0320*/  @P0 FADD.FTZ R6, -R5, -RZ ;  /* 0x800000ff05060221 */ /* 0x000fc80000010100 */
[----:B------:R-:W-:-:S04]  /*0330*/  @P0 FFMA R6, R5, R6, R4 ;  /* 0x0000000605060223 */ /* 0x000fc80000000004 */
[----:B------:R-:W-:-:S04]  /*0340*/  @P0 FFMA R6, R6, R7, R5 ;  /* 0x0000000706060223 */ /* 0x000fc80000000005 */
[----:B------:R-:W-:-:S07]  /*0350*/  @P0 FMUL.FTZ R3, R6, 2.3283064365386962891e-10 ;  /* 0x2f80000006030820 */ /* 0x000fce0000410000 */
.L_x_4:
[----:B------:R-:W-:Y:S01]  /*0360*/  HFMA2 R5, -RZ, RZ, 0, 0 ;  /* 0x00000000ff057431 */ /* 0x000fe200000001ff */
[----:B------:R-:W-:-:S04]  /*0370*/  MOV R4, R8 ;  /* 0x0000000800047202 */ /* 0x000fc80000000f00 */
[----:B------:R-:W-:Y:S05]  /*0380*/  RET.REL.NODEC R4 `(_Z17calculateDistance5PointPfS0_S0_) ;  /* 0xfffffffc041c7950 */ /* 0x000fea0003c3ffff */
.L_x_5:
        /* <DEDUP_REMOVED lines=15> */
.L_x_31:


//--------------------- .text._Z13callMergeSortPfS_S_S_ii --------------------------
	.section	.text._Z13callMergeSortPfS_S_S_ii,"ax",@progbits
	.align	128
        .global         _Z13callMergeSortPfS_S_S_ii
        .type           _Z13callMergeSortPfS_S_S_ii,@function
        .size           _Z13callMergeSortPfS_S_S_ii,(.L_x_32 - _Z13callMergeSortPfS_S_S_ii)
        .other          _Z13callMergeSortPfS_S_S_ii,@"STO_CUDA_ENTRY STV_DEFAULT"
_Z13callMergeSortPfS_S_S_ii:
.text._Z13callMergeSortPfS_S_S_ii:
[----:B------:R-:W0:Y:S01]  /*0000*/  LDC R1, c[0x0][0x37c] ;  /* 0x0000df00ff017b82 */ /* 0x000e220000000800 */
[----:B------:R-:W1:Y:S07]  /*0010*/  S2R R0, SR_TID.X ;  /* 0x0000000000007919 */ /* 0x000e6e0000002100 */
[----:B------:R-:W1:Y:S01]  /*0020*/  S2UR UR4, SR_CTAID.X ;  /* 0x00000000000479c3 */ /* 0x000e620000002500 */
[----:B------:R-:W2:Y:S01]  /*0030*/  LDCU.64 UR6, c[0x0][0x380] ;  /* 0x00007000ff0677ac */ /* 0x000ea20008000a00 */
[----:B------:R-:W-:Y:S01]  /*0040*/  MOV R20, 0x170 ;  /* 0x0000017000147802 */ /* 0x000fe20000000f00 */
[----:B------:R-:W-:Y:S01]  /*0050*/  IMAD.MOV.U32 R21, RZ, RZ, 0x0 ;  /* 0x00000000ff157424 */ /* 0x000fe200078e00ff */
[----:B------:R-:W3:Y:S04]  /*0060*/  LDCU.64 UR8, c[0x0][0x388] ;  /* 0x00007100ff0877ac */ /* 0x000ee80008000a00 */
[----:B------:R-:W1:Y:S01]  /*0070*/  LDC R3, c[0x0][0x360] ;  /* 0x0000d800ff037b82 */ /* 0x000e620000000800 */
[----:B------:R-:W4:Y:S01]  /*0080*/  LDCU.64 UR10, c[0x0][0x390] ;  /* 0x00007200ff0a77ac */ /* 0x000f220008000a00 */
[----:B------:R-:W5:Y:S06]  /*0090*/  LDCU.64 UR12, c[0x0][0x398] ;  /* 0x00007300ff0c77ac */ /* 0x000f6c0008000a00 */
[----:B------:R-:W2:Y:S01]  /*00a0*/  LDC.64 R4, c[0x0][0x3a0] ;  /* 0x0000e800ff047b82 */ /* 0x000ea20000000a00 */
[----:B---3--:R-:W-:Y:S01]  /*00b0*/  IMAD.U32 R6, RZ, RZ, UR8 ;  /* 0x00000008ff067e24 */ /* 0x008fe2000f8e00ff */
[----:B------:R-:W-:Y:S01]  /*00c0*/  MOV R7, UR9 ;  /* 0x0000000900077c02 */ /* 0x000fe20008000f00 */
[----:B----4-:R-:W-:-:S02]  /*00d0*/  IMAD.U32 R8, RZ, RZ, UR10 ;  /* 0x0000000aff087e24 */ /* 0x010fc4000f8e00ff */
[----:B------:R-:W-:Y:S01]  /*00e0*/  IMAD.U32 R9, RZ, RZ, UR11 ;  /* 0x0000000bff097e24 */ /* 0x000fe2000f8e00ff */
[----:B-----5:R-:W-:Y:S01]  /*00f0*/  MOV R10, UR12 ;  /* 0x0000000c000a7c02 */ /* 0x020fe20008000f00 */
[----:B-1----:R-:W-:Y:S02]  /*0100*/  IMAD R3, R3, UR4, R0 ;  /* 0x0000000403037c24 */ /* 0x002fe4000f8e0200 */
[----:B------:R-:W-:Y:S02]  /*0110*/  IMAD.U32 R11, RZ, RZ, UR13 ;  /* 0x0000000dff0b7e24 */ /* 0x000fe4000f8e00ff */
[----:B--2---:R-:W-:-:S05]  /*0120*/  IMAD R12, R3, R4, RZ ;  /* 0x00000004030c7224 */ /* 0x004fca00078e02ff */
[----:B------:R-:W-:Y:S01]  /*0130*/  VIADDMNMX R13, R12, R4, R5, PT ;  /* 0x000000040c0d7246 */ /* 0x000fe20003800105 */
[----:B------:R-:W-:Y:S02]  /*0140*/  IMAD.U32 R4, RZ, RZ, UR6 ;  /* 0x00000006ff047e24 */ /* 0x000fe4000f8e00ff */
[----:B0-----:R-:W-:-:S07]  /*0150*/  IMAD.U32 R5, RZ, RZ, UR7 ;  /* 0x00000007ff057e24 */ /* 0x001fce000f8e00ff */
[----:B------:R-:W-:Y:S05]  /*0160*/  CALL.REL.NOINC `($_Z13callMergeSortPfS_S_S_ii$_Z15mergeSortKernelPfS_S_S_ii) ;  /* 0x0000000000047944 */ /* 0x000fea0003c00000 */
[----:B------:R-:W-:Y:S05]  /*0170*/  EXIT ;  /* 0x000000000000794d */ /* 0x000fea0003800000 */
        .type           $_Z13callMergeSortPfS_S_S_ii$_Z15mergeSortKernelPfS_S_S_ii,@function
        .size           $_Z13callMergeSortPfS_S_S_ii$_Z15mergeSortKernelPfS_S_S_ii,(.L_x_32 - $_Z13callMergeSortPfS_S_S_ii$_Z15mergeSortKernelPfS_S_S_ii)
$_Z13callMergeSortPfS_S_S_ii$_Z15mergeSortKernelPfS_S_S_ii:
[----:B------:R-:W-:-:S05]  /*0180*/  IADD3 R1, PT, PT, R1, -0x40, RZ ;  /* 0xffffffc001017810 */ /* 0x000fca0007ffe0ff */
[----:B------:R0:W-:Y:S04]  /*0190*/  STL [R1+0x38], R29 ;  /* 0x0000381d01007387 */ /* 0x0001e80000100800 */
[----:B------:R1:W-:Y:S04]  /*01a0*/  STL [R1+0x34], R28 ;  /* 0x0000341c01007387 */ /* 0x0003e80000100800 */
[----:B------:R2:W-:Y:S01]  /*01b0*/  STL [R1+0x30], R27 ;  /* 0x0000301b01007387 */ /* 0x0005e20000100800 */
[----:B0-----:R-:W-:-:S03]  /*01c0*/  MOV R29, R5 ;  /* 0x00000005001d7202 */ /* 0x001fc60000000f00 */
[----:B------:R0:W-:Y:S01]  /*01d0*/  STL [R1+0x2c], R26 ;  /* 0x00002c1a01007387 */ /* 0x0001e20000100800 */
[----:B-1----:R-:W-:-:S03]  /*01e0*/  IMAD.MOV.U32 R28, RZ, RZ, R4 ;  /* 0x000000ffff1c7224 */ /* 0x002fc600078e0004 */
[----:B------:R1:W-:Y:S01]  /*01f0*/  STL [R1+0x28], R25 ;  /* 0x0000281901007387 */ /* 0x0003e20000100800 */
[----:B--2---:R-:W-:-:S03]  /*0200*/  IMAD.MOV.U32 R27, RZ, RZ, R7 ;  /* 0x000000ffff1b7224 */ /* 0x004fc600078e0007 */
[----:B------:R2:W-:Y:S01]  /*0210*/  STL [R1+0x24], R24 ;  /* 0x0000241801007387 */ /* 0x0005e20000100800 */
[----:B0-----:R-:W-:-:S03]  /*0220*/  IMAD.MOV.U32 R26, RZ, RZ, R6 ;  /* 0x000000ffff1a7224 */ /* 0x001fc600078e0006 */
[----:B------:R0:W-:Y:S01]  /*0230*/  STL [R1+0x20], R23 ;  /* 0x0000201701007387 */ /* 0x0001e20000100800 */
[----:B-1----:R-:W-:-:S03]  /*0240*/  IMAD.MOV.U32 R25, RZ, RZ, R9 ;  /* 0x000000ffff197224 */ /* 0x002fc600078e0009 */
[----:B------:R1:W-:Y:S01]  /*0250*/  STL [R1+0x1c], R22 ;  /* 0x00001c1601007387 */ /* 0x0003e20000100800 */
[----:B--2---:R-:W-:-:S03]  /*0260*/  MOV R24, R8 ;  /* 0x0000000800187202 */ /* 0x004fc60000000f00 */
[----:B------:R-:W-:Y:S01]  /*0270*/  STL [R1+0x18], R21 ;  /* 0x0000181501007387 */ /* 0x000fe20000100800 */
[----:B0-----:R-:W-:-:S03]  /*0280*/  MOV R23, R11 ;  /* 0x0000000b00177202 */ /* 0x001fc60000000f00 */
[----:B------:R-:W-:Y:S01]  /*0290*/  STL [R1+0x14], R20 ;  /* 0x0000141401007387 */ /* 0x000fe20000100800 */
[----:B-1----:R-:W-:-:S03]  /*02a0*/  IMAD.MOV.U32 R22, RZ, RZ, R10 ;  /* 0x000000ffff167224 */ /* 0x002fc600078e000a */
[----:B------:R0:W-:Y:S04]  /*02b0*/  STL [R1+0x10], R19 ;  /* 0x0000101301007387 */ /* 0x0001e80000100800 */
[----:B------:R1:W-:Y:S04]  /*02c0*/  STL [R1+0xc], R18 ;  /* 0x00000c1201007387 */ /* 0x0003e80000100800 */
[----:B------:R2:W-:Y:S01]  /*02d0*/  STL [R1+0x8], R17 ;  /* 0x0000081101007387 */ /* 0x0005e20000100800 */
[----:B0-----:R-:W0:Y:S05]  /*02e0*/  BMOV.32.CLEAR R19, B6 ;  /* 0x0000000006137355 */ /* 0x001e2a0000100000 */
[----:B------:R3:W-:Y:S01]  /*02f0*/  STL [R1+0x4], R16 ;  /* 0x0000041001007387 */ /* 0x0007e20000100800 */
[----:B------:R-:W-:Y:S01]  /*0300*/  BSSY.RECONVERGENT B6, `(.L_x_6) ;  /* 0x00000ab000067945 */ /* 0x000fe20003800200 */
[----:B-1----:R-:W-:-:S02]  /*0310*/  IMAD.MOV.U32 R18, RZ, RZ, R12 ;  /* 0x000000ffff127224 */ /* 0x002fc400078e000c */
[----:B------:R3:W-:Y:S01]  /*0320*/  STL [R1], R2 ;  /* 0x0000000201007387 */ /* 0x0007e20000100800 */
[----:B--2---:R-:W-:-:S04]  /*0330*/  IMAD.MOV.U32 R17, RZ, RZ, R13 ;  /* 0x000000ffff117224 */ /* 0x004fc800078e000d */
[----:B------:R-:W-:-:S05]  /*0340*/  IMAD.IADD R13, R17, 0x1, -R18 ;  /* 0x00000001110d7824 */ /* 0x000fca00078e0a12 */
[----:B------:R-:W-:-:S13]  /*0350*/  ISETP.GE.AND P0, PT, R13, 0x2, PT ;  /* 0x000000020d00780c */ /* 0x000fda0003f06270 */
[----:B0--3--:R-:W-:Y:S05]  /*0360*/  @!P0 BRA `(.L_x_7) ;  /* 0x0000000800908947 */ /* 0x009fea0003800000 */
[----:B------:R-:W-:Y:S01]  /*0370*/  HFMA2 R21, -RZ, RZ, 0, 0 ;  /* 0x00000000ff157431 */ /* 0x000fe200000001ff */
[----:B------:R-:W-:Y:S01]  /*0380*/  LEA.HI R13, R13, R18, RZ, 0x1f ;  /* 0x000000120d0d7211 */ /* 0x000fe200078ff8ff */
[----:B------:R-:W-:Y:S01]  /*0390*/  IMAD.MOV.U32 R5, RZ, RZ, R29 ;  /* 0x000000ffff057224 */ /* 0x000fe200078e001d */
[----:B------:R-:W-:Y:S01]  /*03a0*/  MOV R4, R28 ;  /* 0x0000001c00047202 */ /* 0x000fe20000000f00 */
[----:B------:R-:W-:Y:S01]  /*03b0*/  IMAD.MOV.U32 R6, RZ, RZ, R26 ;  /* 0x000000ffff067224 */ /* 0x000fe200078e001a */
[----:B------:R-:W-:Y:S01]  /*03c0*/  MOV R7, R27 ;  /* 0x0000001b00077202 */ /* 0x000fe20000000f00 */
[----:B------:R-:W-:Y:S01]  /*03d0*/  IMAD.MOV.U32 R8, RZ, RZ, R24 ;  /* 0x000000ffff087224 */ /* 0x000fe200078e0018 */
[----:B------:R-:W-:Y:S01]  /*03e0*/  MOV R10, R22 ;  /* 0x00000016000a7202 */ /* 0x000fe20000000f00 */
[----:B------:R-:W-:Y:S01]  /*03f0*/  IMAD.MOV.U32 R9, RZ, RZ, R25 ;  /* 0x000000ffff097224 */ /* 0x000fe200078e0019 */
[----:B------:R-:W-:Y:S01]  /*0400*/  MOV R20, 0x440 ;  /* 0x0000044000147802 */ /* 0x000fe20000000f00 */
[----:B------:R-:W-:-:S02]  /*0410*/  IMAD.MOV.U32 R11, RZ, RZ, R23 ;  /* 0x000000ffff0b7224 */ /* 0x000fc400078e0017 */
[----:B------:R-:W-:-:S07]  /*0420*/  IMAD.MOV.U32 R12, RZ, RZ, R18 ;  /* 0x000000ffff0c7224 */ /* 0x000fce00078e0012 */
[----:B------:R-:W-:Y:S05]  /*0430*/  CALL.REL.NOINC `($_Z13callMergeSortPfS_S_S_ii$_Z15mergeSortKernelPfS_S_S_ii) ;  /* 0xfffffffc00507944 */ /* 0x000fea0003c3ffff */
[----:B------:R-:W-:Y:S02]  /*0440*/  IMAD.IADD R16, R17, 0x1, -R18 ;  /* 0x0000000111107824 */ /* 0x000fe400078e0a12 */
[----:B------:R-:W-:Y:S02]  /*0450*/  HFMA2 R21, -RZ, RZ, 0, 0 ;  /* 0x00000000ff157431 */ /* 0x000fe400000001ff */
[----:B------:R-:W-:Y:S01]  /*0460*/  IMAD.MOV.U32 R4, RZ, RZ, R28 ;  /* 0x000000ffff047224 */ /* 0x000fe200078e001c */
[----:B------:R-:W-:Y:S01]  /*0470*/  MOV R5, R29 ;  /* 0x0000001d00057202 */ /* 0x000fe20000000f00 */
[----:B------:R-:W-:Y:S01]  /*0480*/  IMAD.MOV.U32 R6, RZ, RZ, R26 ;  /* 0x000000ffff067224 */ /* 0x000fe200078e001a */
[----:B------:R-:W-:Y:S01]  /*0490*/  LEA.HI R2, R16, R18, RZ, 0x1f ;  /* 0x0000001210027211 */ /* 0x000fe200078ff8ff */
        /* <DEDUP_REMOVED lines=9> */
[----:B------:R-:W0:Y:S01]  /*0530*/  LDC.64 R4, c[0x0][0x358] ;  /* 0x0000d600ff047b82 */ /* 0x000e220000000a00 */
[----:B------:R-:W-:Y:S01]  /*0540*/  BSSY.RECONVERGENT B0, `(.L_x_8) ;  /* 0x000004d000007945 */ /* 0x000fe20003800200 */
[----:B------:R-:W-:Y:S01]  /*0550*/  IMAD.MOV.U32 R3, RZ, RZ, R2 ;  /* 0x000000ffff037224 */ /* 0x000fe200078e0002 */
[----:B------:R-:W-:Y:S01]  /*0560*/  MOV R15, R18 ;  /* 0x00000012000f7202 */ /* 0x000fe20000000f00 */
[----:B------:R-:W-:-:S07]  /*0570*/  IMAD.MOV.U32 R13, RZ, RZ, R18 ;  /* 0x000000ffff0d7224 */ /* 0x000fce00078e0012 */
.L_x_13:
[----:B------:R-:W-:Y:S01]  /*0580*/  ISETP.NE.AND P0, PT, R3, R17, PT ;  /* 0x000000110300720c */ /* 0x000fe20003f05270 */
[----:B------:R-:W-:-:S12]  /*0590*/  BSSY.RECONVERGENT B1, `(.L_x_9) ;  /* 0x0000043000017945 */ /* 0x000fd80003800200 */
[----:B012---:R-:W-:Y:S05]  /*05a0*/  @P0 BRA `(.L_x_10) ;  /* 0x00000000003c0947 */ /* 0x007fea0003800000 */
[----:B0-----:R-:W-:Y:S01]  /*05b0*/  R2UR UR4, R4 ;  /* 0x00000000040472ca */ /* 0x001fe200000e0000 */
[----:B------:R-:W-:Y:S01]  /*05c0*/  IMAD.WIDE R6, R13, 0x4, R28 ;  /* 0x000000040d067825 */ /* 0x000fe200078e021c */
[----:B------:R-:W-:-:S13]  /*05d0*/  R2UR UR5, R5 ;  /* 0x00000000050572ca */ /* 0x000fda00000e0000 */
[----:B------:R0:W2:Y:S01]  /*05e0*/  LDG.E R0, desc[UR4][R6.64] ;  /* 0x0000000406007981 */ /* 0x0000a2000c1e1900 */
[----:B------:R-:W-:Y:S01]  /*05f0*/  R2UR UR6, R4 ;  /* 0x00000000040672ca */ /* 0x000fe200000e0000 */
[----:B------:R-:W-:Y:S01]  /*0600*/  IMAD.WIDE R8, R15, 0x4, R26 ;  /* 0x000000040f087825 */ /* 0x000fe200078e021a */
[----:B------:R-:W-:-:S03]  /*0610*/  R2UR UR7, R5 ;  /* 0x00000000050772ca */ /* 0x000fc600000e0000 */
[----:B0-----:R-:W-:Y:S01]  /*0620*/  IMAD.WIDE R6, R13, 0x4, R24 ;  /* 0x000000040d067825 */ /* 0x001fe200078e0218 */
[----:B--2---:R0:W-:Y:S09]  /*0630*/  STG.E desc[UR4][R8.64], R0 ;  /* 0x0000000008007986 */ /* 0x0041f2000c101904 */
[----:B------:R-:W2:Y:S01]  /*0640*/  LDG.E R12, desc[UR6][R6.64+0x4] ;  /* 0x00000406060c7981 */ /* 0x000ea2000c1e1900 */
[----:B------:R-:W-:-:S04]  /*0650*/  IMAD.WIDE R10, R15, 0x4, R22 ;  /* 0x000000040f0a7825 */ /* 0x000fc800078e0216 */
[----:B------:R-:W-:Y:S02]  /*0660*/  VIADD R13, R13, 0x2 ;  /* 0x000000020d0d7836 */ /* 0x000fe40000000000 */
[----:B------:R-:W-:Y:S01]  /*0670*/  IMAD.MOV.U32 R3, RZ, RZ, R17 ;  /* 0x000000ffff037224 */ /* 0x000fe200078e0011 */
[----:B--2---:R0:W-:Y:S01]  /*0680*/  STG.E desc[UR4][R10.64], R12 ;  /* 0x0000000c0a007986 */ /* 0x0041e2000c101904 */
[----:B------:R-:W-:Y:S05]  /*0690*/  BRA `(.L_x_11) ;  /* 0x0000000000c87947 */ /* 0x000fea0003800000 */
.L_x_10:
[----:B------:R-:W-:-:S13]  /*06a0*/  ISETP.NE.AND P0, PT, R13, R2, PT ;  /* 0x000000020d00720c */ /* 0x000fda0003f05270 */
[----:B------:R-:W-:Y:S05]  /*06b0*/  @P0 BRA `(.L_x_12) ;  /* 0x00000000003c0947 */ /* 0x000fea0003800000 */
[----:B0-----:R-:W-:Y:S01]  /*06c0*/  R2UR UR4, R4 ;  /* 0x00000000040472ca */ /* 0x001fe200000e0000 */
[----:B------:R-:W-:Y:S01]  /*06d0*/  IMAD.WIDE R12, R3, 0x4, R28 ;  /* 0x00000004030c7825 */ /* 0x000fe200078e021c */
[----:B------:R-:W-:-:S13]  /*06e0*/  R2UR UR5, R5 ;  /* 0x00000000050572ca */ /* 0x000fda00000e0000 */
[----:B------:R-:W2:Y:S01]  /*06f0*/  LDG.E R12, desc[UR4][R12.64] ;  /* 0x000000040c0c7981 */ /* 0x000ea2000c1e1900 */
[----:B------:R-:W-:Y:S01]  /*0700*/  R2UR UR6, R4 ;  /* 0x00000000040672ca */ /* 0x000fe200000e0000 */
[----:B------:R-:W-:Y:S01]  /*0710*/  IMAD.WIDE R6, R15, 0x4, R26 ;  /* 0x000000040f067825 */ /* 0x000fe200078e021a */
[----:B------:R-:W-:-:S03]  /*0720*/  R2UR UR7, R5 ;  /* 0x00000000050772ca */ /* 0x000fc600000e0000 */
[----:B------:R-:W-:Y:S01]  /*0730*/  IMAD.WIDE R8, R3, 0x4, R24 ;  /* 0x0000000403087825 */ /* 0x000fe200078e0218 */
[----:B--2---:R1:W-:Y:S09]  /*0740*/  STG.E desc[UR4][R6.64], R12 ;  /* 0x0000000c06007986 */ /* 0x0043f2000c101904 */
[----:B------:R-:W2:Y:S01]  /*0750*/  LDG.E R9, desc[UR6][R8.64+0x4] ;  /* 0x0000040608097981 */ /* 0x000ea2000c1e1900 */
[----:B------:R-:W-:Y:S01]  /*0760*/  IMAD.WIDE R10, R15, 0x4, R22 ;  /* 0x000000040f0a7825 */ /* 0x000fe200078e0216 */
[----:B------:R-:W-:-:S03]  /*0770*/  IADD3 R3, PT, PT, R3, 0x2, RZ ;  /* 0x0000000203037810 */ /* 0x000fc60007ffe0ff */
[----:B------:R-:W-:Y:S01]  /*0780*/  IMAD.MOV.U32 R13, RZ, RZ, R2 ;  /* 0x000000ffff0d7224 */ /* 0x000fe200078e0002 */
[----:B--2---:R1:W-:Y:S01]  /*0790*/  STG.E desc[UR4][R10.64], R9 ;  /* 0x000000090a007986 */ /* 0x0043e2000c101904 */
[----:B------:R-:W-:Y:S05]  /*07a0*/  BRA `(.L_x_11) ;  /* 0x0000000000847947 */ /* 0x000fea0003800000 */
.L_x_12:
[C---:B0-----:R-:W-:Y:S01]  /*07b0*/  R2UR UR4, R4.reuse ;  /* 0x00000000040472ca */ /* 0x041fe200000e0000 */
[--C-:B------:R-:W-:Y:S01]  /*07c0*/  IMAD.WIDE R10, R13, 0x4, R28.reuse ;  /* 0x000000040d0a7825 */ /* 0x100fe200078e021c */
[----:B------:R-:W-:Y:S02]  /*07d0*/  R2UR UR5, R5 ;  /* 0x00000000050572ca */ /* 0x000fe400000e0000 */
[----:B------:R-:W-:Y:S01]  /*07e0*/  R2UR UR6, R4 ;  /* 0x00000000040672ca */ /* 0x000fe200000e0000 */
[----:B------:R-:W-:Y:S01]  /*07f0*/  IMAD.WIDE R8, R3, 0x4, R28 ;  /* 0x0000000403087825 */ /* 0x000fe200078e021c */
[----:B------:R-:W-:-:S09]  /*0800*/  R2UR UR7, R5 ;  /* 0x00000000050772ca */ /* 0x000fd200000e0000 */
[----:B------:R-:W2:Y:S04]  /*0810*/  LDG.E R14, desc[UR4][R10.64] ;  /* 0x000000040a0e7981 */ /* 0x000ea8000c1e1900 */
[----:B------:R-:W2:Y:S01]  /*0820*/  LDG.E R0, desc[UR6][R8.64] ;  /* 0x0000000608007981 */ /* 0x000ea2000c1e1900 */
[----:B------:R-:W-:Y:S01]  /*0830*/  IMAD.WIDE R6, R15, 0x4, R26 ;  /* 0x000000040f067825 */ /* 0x000fe200078e021a */
[----:B--2---:R-:W-:-:S13]  /*0840*/  FSETP.GEU.AND P0, PT, R14, R0, PT ;  /* 0x000000000e00720b */ /* 0x004fda0003f0e000 */
[C---:B------:R-:W-:Y:S01]  /*0850*/  @!P0 R2UR UR4, R4.reuse ;  /* 0x00000000040482ca */ /* 0x040fe200000e0000 */
[----:B------:R-:W-:Y:S01]  /*0860*/  @!P0 IMAD.WIDE R8, R13, 0x4, R24 ;  /* 0x000000040d088825 */ /* 0x000fe200078e0218 */
[C---:B------:R-:W-:Y:S02]  /*0870*/  @!P0 R2UR UR5, R5.reuse ;  /* 0x00000000050582ca */ /* 0x040fe400000e0000 */
[----:B------:R-:W-:Y:S02]  /*0880*/  @!P0 R2UR UR6, R4 ;  /* 0x00000000040682ca */ /* 0x000fe400000e0000 */
[----:B------:R-:W-:-:S09]  /*0890*/  @!P0 R2UR UR7, R5 ;  /* 0x00000000050782ca */ /* 0x000fd200000e0000 */
[----:B------:R0:W-:Y:S04]  /*08a0*/  @!P0 STG.E desc[UR4][R6.64], R14 ;  /* 0x0000000e06008986 */ /* 0x0001e8000c101904 */
[----:B------:R1:W2:Y:S01]  /*08b0*/  @!P0 LDG.E R12, desc[UR6][R8.64+0x4] ;  /* 0x00000406080c8981 */ /* 0x0002a2000c1e1900 */
[C---:B------:R-:W-:Y:S01]  /*08c0*/  @P0 R2UR UR6, R4.reuse ;  /* 0x00000000040602ca */ /* 0x040fe200000e0000 */
[----:B------:R-:W-:Y:S01]  /*08d0*/  @P0 IMAD.WIDE R10, R3, 0x4, R24 ;  /* 0x00000004030a0825 */ /* 0x000fe200078e0218 */
[C---:B------:R-:W-:Y:S02]  /*08e0*/  @P0 R2UR UR7, R5.reuse ;  /* 0x00000000050702ca */ /* 0x040fe400000e0000 */
[----:B------:R-:W-:Y:S02]  /*08f0*/  @P0 R2UR UR8, R4 ;  /* 0x00000000040802ca */ /* 0x000fe400000e0000 */
[----:B------:R-:W-:Y:S01]  /*0900*/  @P0 R2UR UR9, R5 ;  /* 0x00000000050902ca */ /* 0x000fe200000e0000 */
[----:B-1----:R-:W-:-:S05]  /*0910*/  IMAD.WIDE R8, R15, 0x4, R22 ;  /* 0x000000040f087825 */ /* 0x002fca00078e0216 */
[----:B--2---:R2:W-:Y:S04]  /*0920*/  @!P0 STG.E desc[UR4][R8.64], R12 ;  /* 0x0000000c08008986 */ /* 0x0045e8000c101904 */
[----:B------:R2:W-:Y:S04]  /*0930*/  @P0 STG.E desc[UR6][R6.64], R0 ;  /* 0x0000000006000986 */ /* 0x0005e8000c101906 */
[----:B------:R1:W3:Y:S01]  /*0940*/  @P0 LDG.E R11, desc[UR8][R10.64+0x4] ;  /* 0x000004080a0b0981 */ /* 0x0002e2000c1e1900 */
[----:B------:R-:W-:Y:S01]  /*0950*/  @P0 R2UR UR4, R4 ;  /* 0x00000000040402ca */ /* 0x000fe200000e0000 */
[----:B0-----:R-:W-:Y:S01]  /*0960*/  @!P0 VIADD R14, R13, 0x2 ;  /* 0x000000020d0e8836 */ /* 0x001fe20000000000 */
[----:B------:R-:W-:-:S03]  /*0970*/  @P0 R2UR UR5, R5 ;  /* 0x00000000050502ca */ /* 0x000fc600000e0000 */
[----:B------:R-:W-:Y:S01]  /*0980*/  @!P0 IMAD.MOV.U32 R13, RZ, RZ, R14 ;  /* 0x000000ffff0d8224 */ /* 0x000fe200078e000e */
[----:B-1----:R-:W-:-:S05]  /*0990*/  @P0 IADD3 R10, PT, PT, R3, 0x2, RZ ;  /* 0x00000002030a0810 */ /* 0x002fca0007ffe0ff */
[----:B------:R-:W-:-:S04]  /*09a0*/  @P0 IMAD.MOV.U32 R3, RZ, RZ, R10 ;  /* 0x000000ffff030224 */ /* 0x000fc800078e000a */
[----:B---3--:R2:W-:Y:S03]  /*09b0*/  @P0 STG.E desc[UR4][R8.64], R11 ;  /* 0x0000000b08000986 */ /* 0x0085e6000c101904 */
.L_x_11:
[----:B------:R-:W-:Y:S05]  /*09c0*/  BSYNC.RECONVERGENT B1 ;  /* 0x0000000000017941 */ /* 0x000fea0003800200 */
.L_x_9:
[----:B------:R-:W-:Y:S02]  /*09d0*/  ISETP.GE.AND P0, PT, R3, R17, PT ;  /* 0x000000110300720c */ /* 0x000fe40003f06270 */
[----:B------:R-:W-:Y:S02]  /*09e0*/  IADD3 R15, PT, PT, R15, 0x1, RZ ;  /* 0x000000010f0f7810 */ /* 0x000fe40007ffe0ff */
[----:B------:R-:W-:-:S13]  /*09f0*/  ISETP.LT.OR P0, PT, R13, R2, !P0 ;  /* 0x000000020d00720c */ /* 0x000fda0004701670 */
[----:B------:R-:W-:Y:S05]  /*0a00*/  @P0 BRA `(.L_x_13) ;  /* 0xfffffff800dc0947 */ /* 0x000fea000383ffff */
[----:B------:R-:W-:Y:S05]  /*0a10*/  BSYNC.RECONVERGENT B0 ;  /* 0x0000000000007941 */ /* 0x000fea0003800200 */
.L_x_8:
[----:B------:R-:W-:-:S13]  /*0a20*/  ISETP.GE.AND P0, PT, R18, R17, PT ;  /* 0x000000111200720c */ /* 0x000fda0003f06270 */
[----:B------:R-:W-:Y:S05]  /*0a30*/  @P0 BRA `(.L_x_7) ;  /* 0x0000000000dc0947 */ /* 0x000fea0003800000 */
[----:B0-2---:R-:W-:Y:S01]  /*0a40*/  LOP3.LUT P1, R0, R16, 0x3, RZ, 0xc0, !PT ;  /* 0x0000000310007812 */ /* 0x005fe2000782c0ff */
[----:B------:R-:W-:Y:S01]  /*0a50*/  IMAD.IADD R2, R18, 0x1, -R17 ;  /* 0x0000000112027824 */ /* 0x000fe200078e0a11 */
[----:B------:R-:W-:Y:S04]  /*0a60*/  BSSY.RECONVERGENT B0, `(.L_x_14) ;  /* 0x0000014000007945 */ /* 0x000fe80003800200 */
[----:B------:R-:W-:-:S07]  /*0a70*/  ISETP.GT.U32.AND P0, PT, R2, -0x4, PT ;  /* 0xfffffffc0200780c */ /* 0x000fce0003f04070 */
[----:B------:R-:W-:Y:S06]  /*0a80*/  @!P1 BRA `(.L_x_15) ;  /* 0x0000000000449947 */ /* 0x000fec0003800000 */
[----:B------:R-:W-:-:S07]  /*0a90*/  IMAD.MOV R0, RZ, RZ, -R0 ;  /* 0x000000ffff007224 */ /* 0x000fce00078e0a00 */
.L_x_16:
[----:B------:R-:W-:Y:S01]  /*0aa0*/  R2UR UR4, R4 ;  /* 0x00000000040472ca */ /* 0x000fe200000e0000 */
[----:B01----:R-:W-:Y:S01]  /*0ab0*/  IMAD.WIDE R10, R18, 0x4, R26 ;  /* 0x00000004120a7825 */ /* 0x003fe200078e021a */
[----:B------:R-:W-:-:S13]  /*0ac0*/  R2UR UR5, R5 ;  /* 0x00000000050572ca */ /* 0x000fda00000e0000 */
[----:B------:R-:W2:Y:S01]  /*0ad0*/  LDG.E R11, desc[UR4][R10.64] ;  /* 0x000000040a0b7981 */ /* 0x000ea2000c1e1900 */
[----:B------:R-:W-:Y:S01]  /*0ae0*/  R2UR UR6, R4 ;  /* 0x00000000040672ca */ /* 0x000fe200000e0000 */
[----:B------:R-:W-:Y:S01]  /*0af0*/  IMAD.WIDE R8, R18, 0x4, R28 ;  /* 0x0000000412087825 */ /* 0x000fe200078e021c */
[----:B------:R-:W-:-:S03]  /*0b00*/  R2UR UR7, R5 ;  /* 0x00000000050772ca */ /* 0x000fc600000e0000 */
[----:B------:R-:W-:Y:S01]  /*0b10*/  IMAD.WIDE R6, R18, 0x4, R22 ;  /* 0x0000000412067825 */ /* 0x000fe200078e0216 */
[----:B------:R-:W-:-:S04]  /*0b20*/  IADD3 R0, PT, PT, R0, 0x1, RZ ;  /* 0x0000000100007810 */ /* 0x000fc80007ffe0ff */
[----:B------:R-:W-:Y:S01]  /*0b30*/  ISETP.NE.AND P1, PT, R0, RZ, PT ;  /* 0x000000ff0000720c */ /* 0x000fe20003f25270 */
[----:B--2---:R0:W-:Y:S04]  /*0b40*/  STG.E desc[UR4][R8.64], R11 ;  /* 0x0000000b08007986 */ /* 0x0041e8000c101904 */
[----:B------:R-:W2:Y:S01]  /*0b50*/  LDG.E R7, desc[UR6][R6.64] ;  /* 0x0000000606077981 */ /* 0x000ea2000c1e1900 */
[----:B------:R-:W-:-:S04]  /*0b60*/  IMAD.WIDE R2, R18, 0x4, R24 ;  /* 0x0000000412027825 */ /* 0x000fc800078e0218 */
[----:B------:R-:W-:Y:S01]  /*0b70*/  VIADD R18, R18, 0x1 ;  /* 0x0000000112127836 */ /* 0x000fe20000000000 */
[----:B--2---:R0:W-:Y:S02]  /*0b80*/  STG.E desc[UR4][R2.64], R7 ;  /* 0x0000000702007986 */ /* 0x0041e4000c101904 */
[----:B------:R-:W-:Y:S05]  /*0b90*/  @P1 BRA `(.L_x_16) ;  /* 0xfffffffc00c01947 */ /* 0x000fea000383ffff */
.L_x_15:
[----:B------:R-:W-:Y:S05]  /*0ba0*/  BSYNC.RECONVERGENT B0 ;  /* 0x0000000000007941 */ /* 0x000fea0003800200 */
.L_x_14:
[----:B------:R-:W-:Y:S05]  /*0bb0*/  @P0 BRA `(.L_x_7) ;  /* 0x00000000007c0947 */ /* 0x000fea0003800000 */
[----:B------:R-:W-:Y:S01]  /*0bc0*/  BSSY.RECONVERGENT B0, `(.L_x_7) ;  /* 0x000001e000007945 */ /* 0x000fe20003800200 */
[----:B------:R-:W-:-:S07]  /*0bd0*/  IMAD.IADD R17, R18, 0x1, -R17 ;  /* 0x0000000112117824 */ /* 0x000fce00078e0a11 */
.L_x_17:
[----:B------:R-:W-:Y:S01]  /*0be0*/  R2UR UR4, R4 ;  /* 0x00000000040472ca */ /* 0x000fe200000e0000 */
[----:B01----:R-:W-:Y:S01]  /*0bf0*/  IMAD.WIDE R8, R18, 0x4, R26 ;  /* 0x0000000412087825 */ /* 0x003fe200078e021a */
[----:B------:R-:W-:-:S13]  /*0c00*/  R2UR UR5, R5 ;  /* 0x00000000050572ca */ /* 0x000fda00000e0000 */
[----:B----4-:R-:W2:Y:S01]  /*0c10*/  LDG.E R13, desc[UR4][R8.64] ;  /* 0x00000004080d7981 */ /* 0x010ea2000c1e1900 */
[----:B------:R-:W-:Y:S01]  /*0c20*/  R2UR UR6, R4 ;  /* 0x00000000040672ca */ /* 0x000fe200000e0000 */
[----:B------:R-:W-:Y:S01]  /*0c30*/  IMAD.WIDE R6, R18, 0x4, R28 ;  /* 0x0000000412067825 */ /* 0x000fe200078e021c */
[----:B------:R-:W-:-:S03]  /*0c40*/  R2UR UR7, R5 ;  /* 0x00000000050772ca */ /* 0x000fc600000e0000 */
[C---:B------:R-:W-:Y:S01]  /*0c50*/  IMAD.WIDE R2, R18.reuse, 0x4, R22 ;  /* 0x0000000412027825 */ /* 0x040fe200078e0216 */
[----:B--2---:R0:W-:Y:S09]  /*0c60*/  STG.E desc[UR4][R6.64], R13 ;  /* 0x0000000d06007986 */ /* 0x0041f2000c101904 */
[----:B------:R-:W2:Y:S01]  /*0c70*/  LDG.E R15, desc[UR6][R2.64] ;  /* 0x00000006020f7981 */ /* 0x000ea2000c1e1900 */
[----:B------:R-:W-:-:S05]  /*0c80*/  IMAD.WIDE R10, R18, 0x4, R24 ;  /* 0x00000004120a7825 */ /* 0x000fca00078e0218 */
[----:B--2---:R1:W-:Y:S04]  /*0c90*/  STG.E desc[UR4][R10.64], R15 ;  /* 0x0000000f0a007986 */ /* 0x0043e8000c101904 */
[----:B------:R-:W2:Y:S04]  /*0ca0*/  LDG.E R0, desc[UR6][R8.64+0x4] ;  /* 0x0000040608007981 */ /* 0x000ea8000c1e1900 */
[----:B--2---:R2:W-:Y:S04]  /*0cb0*/  STG.E desc[UR4][R6.64+0x4], R0 ;  /* 0x0000040006007986 */ /* 0x0045e8000c101904 */
[----:B------:R-:W3:Y:S04]  /*0cc0*/  LDG.E R12, desc[UR6][R2.64+0x4] ;  /* 0x00000406020c7981 */ /* 0x000ee8000c1e1900 */
[----:B---3--:R3:W-:Y:S04]  /*0cd0*/  STG.E desc[UR4][R10.64+0x4], R12 ;  /* 0x0000040c0a007986 */ /* 0x0087e8000c101904 */
[----:B0-----:R-:W4:Y:S04]  /*0ce0*/  LDG.E R13, desc[UR6][R8.64+0x8] ;  /* 0x00000806080d7981 */ /* 0x001f28000c1e1900 */
[----:B----4-:R4:W-:Y:S04]  /*0cf0*/  STG.E desc[UR4][R6.64+0x8], R13 ;  /* 0x0000080d06007986 */ /* 0x0109e8000c101904 */
[----:B-1----:R-:W5:Y:S04]  /*0d00*/  LDG.E R15, desc[UR6][R2.64+0x8] ;  /* 0x00000806020f7981 */ /* 0x002f68000c1e1900 */
[----:B-----5:R4:W-:Y:S04]  /*0d10*/  STG.E desc[UR4][R10.64+0x8], R15 ;  /* 0x0000080f0a007986 */ /* 0x0209e8000c101904 */
[----:B--2---:R-:W2:Y:S01]  /*0d20*/  LDG.E R0, desc[UR6][R8.64+0xc] ;  /* 0x00000c0608007981 */ /* 0x004ea2000c1e1900 */
[----:B------:R-:W-:-:S04]  /*0d30*/  IADD3 R17, PT, PT, R17, 0x4, RZ ;  /* 0x0000000411117810 */ /* 0x000fc80007ffe0ff */
[----:B------:R-:W-:Y:S01]  /*0d40*/  ISETP.NE.AND P0, PT, R17, RZ, PT ;  /* 0x000000ff1100720c */ /* 0x000fe20003f05270 */
[----:B--2---:R4:W-:Y:S04]  /*0d50*/  STG.E desc[UR4][R6.64+0xc], R0 ;  /* 0x00000c0006007986 */ /* 0x0049e8000c101904 */
[----:B---3--:R-:W2:Y:S01]  /*0d60*/  LDG.E R12, desc[UR6][R2.64+0xc] ;  /* 0x00000c06020c7981 */ /* 0x008ea2000c1e1900 */
[----:B------:R-:W-:-:S03]  /*0d70*/  VIADD R18, R18, 0x4 ;  /* 0x0000000412127836 */ /* 0x000fc60000000000 */
[----:B--2---:R4:W-:Y:S04]  /*0d80*/  STG.E desc[UR4][R10.64+0xc], R12 ;  /* 0x00000c0c0a007986 */ /* 0x0049e8000c101904 */
[----:B------:R-:W-:Y:S05]  /*0d90*/  @P0 BRA `(.L_x_17) ;  /* 0xfffffffc00900947 */ /* 0x000fea000383ffff */
[----:B------:R-:W-:Y:S05]  /*0da0*/  BSYNC.RECONVERGENT B0 ;  /* 0x0000000000007941 */ /* 0x000fea0003800200 */
.L_x_7:
[----:B------:R-:W-:Y:S05]  /*0db0*/  BSYNC.RECONVERGENT B6 ;  /* 0x0000000000067941 */ /* 0x000fea0003800200 */
.L_x_6:
[----:B------:R-:W1:Y:S01]  /*0dc0*/  LDL R20, [R1+0x14] ;  /* 0x0000140001147983 */ /* 0x000e620000100800 */
[----:B------:R3:W-:Y:S05]  /*0dd0*/  BMOV.32 B6, R19 ;  /* 0x0000001306007356 */ /* 0x0007ea0000000000 */
[----:B------:R-:W1:Y:S04]  /*0de0*/  LDL R21, [R1+0x18] ;  /* 0x0000180001157983 */ /* 0x000e680000100800 */
[----:B0-----:R-:W1:Y:S04]  /*0df0*/  LDL R2, [R1] ;  /* 0x0000000001027983 */ /* 0x001e680000100800 */
[----:B------:R-:W1:Y:S04]  /*0e00*/  LDL R16, [R1+0x4] ;  /* 0x0000040001107983 */ /* 0x000e680000100800 */
[----:B------:R-:W1:Y:S04]  /*0e10*/  LDL R17, [R1+0x8] ;  /* 0x0000080001117983 */ /* 0x000e680000100800 */
[----:B------:R-:W1:Y:S04]  /*0e20*/  LDL R18, [R1+0xc] ;  /* 0x00000c0001127983 */ /* 0x000e680000100800 */
[----:B---3--:R-:W1:Y:S04]  /*0e30*/  LDL R19, [R1+0x10] ;  /* 0x0000100001137983 */ /* 0x008e680000100800 */
[----:B------:R-:W1:Y:S04]  /*0e40*/  LDL R22, [R1+0x1c] ;  /* 0x00001c0001167983 */ /* 0x000e680000100800 */
[----:B------:R-:W1:Y:S04]  /*0e50*/  LDL R23, [R1+0x20] ;  /* 0x0000200001177983 */ /* 0x000e680000100800 */
[----:B------:R-:W1:Y:S04]  /*0e60*/  LDL R24, [R1+0x24] ;  /* 0x0000240001187983 */ /* 0x000e680000100800 */
[----:B------:R-:W1:Y:S04]  /*0e70*/  LDL R25, [R1+0x28] ;  /* 0x0000280001197983 */ /* 0x000e680000100800 */
[----:B------:R-:W1:Y:S04]  /*0e80*/  LDL R26, [R1+0x2c] ;  /* 0x00002c00011a7983 */ /* 0x000e680000100800 */
[----:B------:R-:W1:Y:S04]  /*0e90*/  LDL R27, [R1+0x30] ;  /* 0x00003000011b7983 */ /* 0x000e680000100800 */
[----:B------:R-:W1:Y:S04]  /*0ea0*/  LDL R28, [R1+0x34] ;  /* 0x00003400011c7983 */ /* 0x000e680000100800 */
[----:B------:R0:W1:Y:S02]  /*0eb0*/  LDL R29, [R1+0x38] ;  /* 0x00003800011d7983 */ /* 0x0000640000100800 */
[----:B0-----:R-:W-:Y:S01]  /*0ec0*/  IADD3 R1, PT, PT, R1, 0x40, RZ ;  /* 0x0000004001017810 */ /* 0x001fe20007ffe0ff */
[----:B-12-4-:R-:W-:Y:S06]  /*0ed0*/  RET.REL.NODEC R20 `(_Z13callMergeSortPfS_S_S_ii) ;  /* 0xfffffff014487950 */ /* 0x016fec0003c3ffff */
.L_x_18:
        /* <DEDUP_REMOVED lines=10> */
.L_x_32:


//--------------------- .text._Z9callMergePfS_S_S_ii --------------------------
	.section	.text._Z9callMergePfS_S_S_ii,"ax",@progbits
	.align	128
        .global         _Z9callMergePfS_S_S_ii
        .type           _Z9callMergePfS_S_S_ii,@function
        .size           _Z9callMergePfS_S_S_ii,(.L_x_36 - _Z9callMergePfS_S_S_ii)
        .other          _Z9callMergePfS_S_S_ii,@"STO_CUDA_ENTRY STV_DEFAULT"
_Z9callMergePfS_S_S_ii:
.text._Z9callMergePfS_S_S_ii:
[----:B------:R-:W-:Y:S08]  /*0000*/  LDC R1, c[0x0][0x37c] ;  /* 0x0000df00ff017b82 */ /* 0x000ff00000000800 */
[----:B------:R-:W0:Y:S02]  /*0010*/  LDC.64 R2, c[0x0][0x3a0] ;  /* 0x0000e800ff027b82 */ /* 0x000e240000000a00 */
[----:B0-----:R-:W-:-:S13]  /*0020*/  ISETP.GE.AND P0, PT, R2, R3, PT ;  /* 0x000000030200720c */ /* 0x001fda0003f06270 */
[----:B------:R-:W-:Y:S05]  /*0030*/  @P0 EXIT ;  /* 0x000000000000094d */ /* 0x000fea0003800000 */
[----:B------:R-:W0:Y:S01]  /*0040*/  S2R R0, SR_TID.X ;  /* 0x0000000000007919 */ /* 0x000e220000002100 */
[----:B------:R-:W0:Y:S01]  /*0050*/  S2UR UR4, SR_CTAID.X ;  /* 0x00000000000479c3 */ /* 0x000e220000002500 */
[----:B------:R-:W1:Y:S01]  /*0060*/  LDCU.64 UR12, c[0x0][0x358] ;  /* 0x00006b00ff0c77ac */ /* 0x000e620008000a00 */
[----:B------:R-:W-:Y:S06]  /*0070*/  BSSY.RECONVERGENT B0, `(.L_x_19) ;  /* 0x0000042000007945 */ /* 0x000fec0003800200 */
[----:B------:R-:W0:Y:S08]  /*0080*/  LDC R17, c[0x0][0x360] ;  /* 0x0000d800ff117b82 */ /* 0x000e300000000800 */
[----:B------:R-:W2:Y:S08]  /*0090*/  LDC.64 R10, c[0x0][0x380] ;  /* 0x0000e000ff0a7b82 */ /* 0x000eb00000000a00 */
[----:B------:R-:W3:Y:S01]  /*00a0*/  LDC.64 R8, c[0x0][0x388] ;  /* 0x0000e200ff087b82 */ /* 0x000ee20000000a00 */
[----:B0-----:R-:W-:-:S07]  /*00b0*/  IMAD R17, R17, UR4, R0 ;  /* 0x0000000411117c24 */ /* 0x001fce000f8e0200 */
[----:B------:R-:W0:Y:S01]  /*00c0*/  LDC.64 R6, c[0x0][0x380] ;  /* 0x0000e000ff067b82 */ /* 0x000e220000000a00 */
[----:B------:R-:W4:Y:S01]  /*00d0*/  LDCU.64 UR4, c[0x0][0x398] ;  /* 0x00007300ff0477ac */ /* 0x000f220008000a00 */
[----:B------:R-:W-:-:S04]  /*00e0*/  IMAD R17, R17, R2, RZ ;  /* 0x0000000211117224 */ /* 0x000fc800078e02ff */
[----:B------:R-:W-:Y:S01]  /*00f0*/  IMAD.MOV.U32 R20, RZ, RZ, R17 ;  /* 0x000000ffff147224 */ /* 0x000fe200078e0011 */
[----:B------:R-:W-:Y:S01]  /*0100*/  VIADDMNMX R0, R17, R2, R3, PT ;  /* 0x0000000211007246 */ /* 0x000fe20003800103 */
[----:B------:R-:W0:Y:S01]  /*0110*/  LDC.64 R4, c[0x0][0x390] ;  /* 0x0000e400ff047b82 */ /* 0x000e220000000a00 */
[----:B------:R-:W-:-:S03]  /*0120*/  MOV R18, R17 ;  /* 0x0000001100127202 */ /* 0x000fc60000000f00 */
[----:B------:R-:W-:-:S04]  /*0130*/  IMAD.IADD R16, R0, 0x1, -R17 ;  /* 0x0000000100107824 */ /* 0x000fc800078e0a11 */
[----:B------:R-:W0:Y:S01]  /*0140*/  LDC.64 R2, c[0x0][0x388] ;  /* 0x0000e200ff027b82 */ /* 0x000e220000000a00 */
[C---:B------:R-:W-:Y:S02]  /*0150*/  LEA.HI R12, R16.reuse, R16, RZ, 0x1 ;  /* 0x00000010100c7211 */ /* 0x040fe400078f08ff */
[----:B------:R-:W-:Y:S02]  /*0160*/  ISETP.LT.AND P1, PT, R16, 0x2, PT ;  /* 0x000000021000780c */ /* 0x000fe40003f21270 */
[----:B------:R-:W-:-:S04]  /*0170*/  LEA.HI.SX32 R21, R12, R17, 0x1f ;  /* 0x000000110c157211 */ /* 0x000fc800078ffaff */
[----:B------:R-:W-:Y:S01]  /*0180*/  ISETP.GE.AND P0, PT, R21, R0, PT ;  /* 0x000000001500720c */ /* 0x000fe20003f06270 */
[----:B------:R-:W-:-:S12]  /*0190*/  IMAD.MOV.U32 R25, RZ, RZ, R21 ;  /* 0x000000ffff197224 */ /* 0x000fd800078e0015 */
[----:B-1234-:R-:W-:Y:S05]  /*01a0*/  @P0 BRA P1, `(.L_x_20) ;  /* 0x0000000000b80947 */ /* 0x01efea0000800000 */
.L_x_25:
[----:B------:R-:W-:Y:S01]  /*01b0*/  ISETP.NE.AND P0, PT, R25, R0, PT ;  /* 0x000000001900720c */ /* 0x000fe20003f05270 */
[----:B------:R-:W-:Y:S01]  /*01c0*/  BSSY.RECONVERGENT B1, `(.L_x_21) ;  /* 0x0000023000017945 */ /* 0x000fe20003800200 */
[----:B------:R-:W-:-:S11]  /*01d0*/  MOV R23, R20 ;  /* 0x0000001400177202 */ /* 0x000fd60000000f00 */
[----:B-1----:R-:W-:Y:S05]  /*01e0*/  @P0 BRA `(.L_x_22) ;  /* 0x0000000000200947 */ /* 0x002fea0003800000 */
[----:B------:R-:W-:-:S06]  /*01f0*/  IMAD.WIDE R12, R23, 0x4, R10 ;  /* 0x00000004170c7825 */ /* 0x000fcc00078e020a */
[----:B------:R-:W2:Y:S01]  /*0200*/  LDG.E R13, desc[UR12][R12.64] ;  /* 0x0000000c0c0d7981 */ /* 0x000ea2000c1e1900 */
[----:B------:R-:W-:Y:S01]  /*0210*/  IMAD.WIDE R14, R18, 0x4, R8 ;  /* 0x00000004120e7825 */ /* 0x000fe200078e0208 */
[----:B------:R-:W-:Y:S02]  /*0220*/  SHF.R.S32.HI R19, RZ, 0x1f, R18 ;  /* 0x0000001fff137819 */ /* 0x000fe40000011412 */
[----:B------:R-:W-:Y:S01]  /*0230*/  MOV R25, R0 ;  /* 0x0000000000197202 */ /* 0x000fe20000000f00 */
[----:B------:R-:W-:Y:S01]  /*0240*/  VIADD R20, R23, 0x2 ;  /* 0x0000000217147836 */ /* 0x000fe20000000000 */
[----:B--2---:R1:W-:Y:S01]  /*0250*/  STG.E desc[UR12][R14.64], R13 ;  /* 0x0000000d0e007986 */ /* 0x0043e2000c10190c */
[----:B------:R-:W-:Y:S05]  /*0260*/  BRA `(.L_x_23) ;  /* 0x0000000000607947 */ /* 0x000fea0003800000 */
.L_x_22:
[----:B------:R-:W-:-:S13]  /*0270*/  ISETP.NE.AND P0, PT, R23, R21, PT ;  /* 0x000000151700720c */ /* 0x000fda0003f05270 */
[----:B------:R-:W-:Y:S05]  /*0280*/  @P0 BRA `(.L_x_24) ;  /* 0x0000000000240947 */ /* 0x000fea0003800000 */
[----:B------:R-:W-:-:S06]  /*0290*/  IMAD.WIDE R12, R25, 0x4, R10 ;  /* 0x00000004190c7825 */ /* 0x000fcc00078e020a */
[----:B------:R-:W2:Y:S01]  /*02a0*/  LDG.E R13, desc[UR12][R12.64] ;  /* 0x0000000c0c0d7981 */ /* 0x000ea2000c1e1900 */
[----:B------:R-:W-:Y:S01]  /*02b0*/  IMAD.WIDE R14, R18, 0x4, R8 ;  /* 0x00000004120e7825 */ /* 0x000fe200078e0208 */
[----:B------:R-:W-:Y:S02]  /*02c0*/  SHF.R.S32.HI R19, RZ, 0x1f, R18 ;  /* 0x0000001fff137819 */ /* 0x000fe40000011412 */
[----:B------:R-:W-:Y:S01]  /*02d0*/  MOV R20, R21 ;  /* 0x0000001500147202 */ /* 0x000fe20000000f00 */
[----:B------:R-:W-:Y:S02]  /*02e0*/  IMAD.MOV.U32 R23, RZ, RZ, R25 ;  /* 0x000000ffff177224 */ /* 0x000fe400078e0019 */
[----:B------:R-:W-:Y:S01]  /*02f0*/  VIADD R25, R25, 0x2 ;  /* 0x0000000219197836 */ /* 0x000fe20000000000 */
[----:B--2---:R3:W-:Y:S01]  /*0300*/  STG.E desc[UR12][R14.64], R13 ;  /* 0x0000000d0e007986 */ /* 0x0047e2000c10190c */
[----:B------:R-:W-:Y:S05]  /*0310*/  BRA `(.L_x_23) ;  /* 0x0000000000347947 */ /* 0x000fea0003800000 */
.L_x_24:
[----:B0-----:R-:W-:-:S04]  /*0320*/  IMAD.WIDE R12, R23, 0x4, R6 ;  /* 0x00000004170c7825 */ /* 0x001fc800078e0206 */
[----:B------:R-:W-:Y:S02]  /*0330*/  IMAD.WIDE R14, R25, 0x4, R6 ;  /* 0x00000004190e7825 */ /* 0x000fe400078e0206 */
[----:B------:R-:W2:Y:S04]  /*0340*/  LDG.E R13, desc[UR12][R12.64] ;  /* 0x0000000c0c0d7981 */ /* 0x000ea8000c1e1900 */
[----:B------:R-:W2:Y:S01]  /*0350*/  LDG.E R14, desc[UR12][R14.64] ;  /* 0x0000000c0e0e7981 */ /* 0x000ea2000c1e1900 */
[----:B------:R-:W-:Y:S01]  /*0360*/  IMAD.WIDE R26, R18, 0x4, R2 ;  /* 0x00000004121a7825 */ /* 0x000fe200078e0202 */
[----:B------:R-:W-:Y:S02]  /*0370*/  SHF.R.S32.HI R19, RZ, 0x1f, R18 ;  /* 0x0000001fff137819 */ /* 0x000fe40000011412 */
[----:B--2---:R-:W-:-:S13]  /*0380*/  FSETP.GEU.AND P0, PT, R13, R14, PT ;  /* 0x0000000e0d00720b */ /* 0x004fda0003f0e000 */
[----:B------:R2:W-:Y:S01]  /*0390*/  @!P0 STG.E desc[UR12][R26.64], R13 ;  /* 0x0000000d1a008986 */ /* 0x0005e2000c10190c */
[----:B------:R-:W-:Y:S01]  /*03a0*/  @!P0 IADD3 R20, PT, PT, R23, 0x2, RZ ;  /* 0x0000000217148810 */ /* 0x000fe20007ffe0ff */
[----:B------:R-:W-:Y:S01]  /*03b0*/  @P0 IMAD.MOV.U32 R20, RZ, RZ, R23 ;  /* 0x000000ffff140224 */ /* 0x000fe200078e0017 */
[----:B------:R-:W-:Y:S01]  /*03c0*/  @P0 MOV R23, R25 ;  /* 0x0000001900170202 */ /* 0x000fe20000000f00 */
[----:B------:R2:W-:Y:S01]  /*03d0*/  @P0 STG.E desc[UR12][R26.64], R14 ;  /* 0x0000000e1a000986 */ /* 0x0005e2000c10190c */
[----:B------:R-:W-:-:S07]  /*03e0*/  @P0 VIADD R25, R25, 0x2 ;  /* 0x0000000219190836 */ /* 0x000fce0000000000 */
.L_x_23:
[----:B------:R-:W-:Y:S05]  /*03f0*/  BSYNC.RECONVERGENT B1 ;  /* 0x0000000000017941 */ /* 0x000fea0003800200 */
.L_x_21:
[----:B0123--:R-:W-:-:S06]  /*0400*/  IMAD.WIDE R14, R23, 0x4, R4 ;  /* 0x00000004170e7825 */ /* 0x00ffcc00078e0204 */
[----:B------:R-:W2:Y:S01]  /*0410*/  LDG.E R15, desc[UR12][R14.64+0x4] ;  /* 0x0000040c0e0f7981 */ /* 0x000ea2000c1e1900 */
[----:B------:R-:W-:-:S04]  /*0420*/  LEA R12, P0, R18, UR4, 0x2 ;  /* 0x00000004120c7c11 */ /* 0x000fc8000f8010ff */
[C---:B------:R-:W-:Y:S02]  /*0430*/  LEA.HI.X R13, R18.reuse, UR5, R19, 0x2, P0 ;  /* 0x00000005120d7c11 */ /* 0x040fe400080f1413 */
[----:B------:R-:W-:Y:S02]  /*0440*/  ISETP.GE.AND P0, PT, R25, R0, PT ;  /* 0x000000001900720c */ /* 0x000fe40003f06270 */
[----:B------:R-:W-:Y:S02]  /*0450*/  IADD3 R18, PT, PT, R18, 0x1, RZ ;  /* 0x0000000112127810 */ /* 0x000fe40007ffe0ff */
[----:B------:R-:W-:Y:S01]  /*0460*/  ISETP.LT.OR P0, PT, R20, R21, !P0 ;  /* 0x000000151400720c */ /* 0x000fe20004701670 */
[----:B--2---:R1:W-:-:S12]  /*0470*/  STG.E desc[UR12][R12.64], R15 ;  /* 0x0000000f0c007986 */ /* 0x0043d8000c10190c */
[----:B------:R-:W-:Y:S05]  /*0480*/  @P0 BRA `(.L_x_25) ;  /* 0xfffffffc00480947 */ /* 0x000fea000383ffff */
.L_x_20:
[----:B------:R-:W-:Y:S05]  /*0490*/  BSYNC.RECONVERGENT B0 ;  /* 0x0000000000007941 */ /* 0x000fea0003800200 */
.L_x_19:
[----:B------:R-:W-:-:S13]  /*04a0*/  ISETP.GE.AND P0, PT, R17, R0, PT ;  /* 0x000000001100720c */ /* 0x000fda0003f06270 */
[----:B------:R-:W-:Y:S05]  /*04b0*/  @P0 EXIT ;  /* 0x000000000000094d */ /* 0x000fea0003800000 */
[----:B------:R-:W-:Y:S01]  /*04c0*/  LOP3.LUT P1, R16, R16, 0x3, RZ, 0xc0, !PT ;  /* 0x0000000310107812 */ /* 0x000fe2000782c0ff */
[----:B0-----:R-:W-:Y:S01]  /*04d0*/  IMAD.IADD R2, R17, 0x1, -R0 ;  /* 0x0000000111027824 */ /* 0x001fe200078e0a00 */
[----:B------:R-:W-:Y:S04]  /*04e0*/  BSSY.RECONVERGENT B0, `(.L_x_26) ;  /* 0x0000014000007945 */ /* 0x000fe80003800200 */
[----:B------:R-:W-:-:S07]  /*04f0*/  ISETP.GT.U32.AND P0, PT, R2, -0x4, PT ;  /* 0xfffffffc0200780c */ /* 0x000fce0003f04070 */
[----:B------:R-:W-:Y:S06]  /*0500*/  @!P1 BRA `(.L_x_27) ;  /* 0x0000000000449947 */ /* 0x000fec0003800000 */
[----:B------:R-:W0:Y:S01]  /*0510*/  LDC.64 R2, c[0x0][0x380] ;  /* 0x0000e000ff027b82 */ /* 0x000e220000000a00 */
[----:B------:R-:W-:-:S07]  /*0520*/  IADD3 R16, PT, PT, -R16, RZ, RZ ;  /* 0x000000ff10107210 */ /* 0x000fce0007ffe1ff */
[----:B------:R-:W2:Y:S08]  /*0530*/  LDC.64 R4, c[0x0][0x388] ;  /* 0x0000e200ff047b82 */ /* 0x000eb00000000a00 */
[----:B------:R-:W3:Y:S08]  /*0540*/  LDC.64 R6, c[0x0][0x390] ;  /* 0x0000e400ff067b82 */ /* 0x000ef00000000a00 */
[----:B------:R-:W4:Y:S02]  /*0550*/  LDC.64 R8, c[0x0][0x398] ;  /* 0x0000e600ff087b82 */ /* 0x000f240000000a00 */
.L_x_28:
[----:B0-2---:R-:W-:-:S06]  /*0560*/  IMAD.WIDE R18, R17, 0x4, R4 ;  /* 0x0000000411127825 */ /* 0x005fcc00078e0204 */
[----:B------:R-:W2:Y:S01]  /*0570*/  LDG.E R19, desc[UR12][R18.64] ;  /* 0x0000000c12137981 */ /* 0x000ea2000c1e1900 */
[----:B01----:R-:W-:-:S04]  /*0580*/  IMAD.WIDE R14, R17, 0x4, R2 ;  /* 0x00000004110e7825 */ /* 0x003fc800078e0202 */
[C---:B----4-:R-:W-:Y:S01]  /*0590*/  IMAD.WIDE R12, R17.reuse, 0x4, R8 ;  /* 0x00000004110c7825 */ /* 0x050fe200078e0208 */
[----:B--2---:R0:W-:Y:S05]  /*05a0*/  STG.E desc[UR12][R14.64], R19 ;  /* 0x000000130e007986 */ /* 0x0041ea000c10190c */
[----:B------:R-:W2:Y:S01]  /*05b0*/  LDG.E R13, desc[UR12][R12.64] ;  /* 0x0000000c0c0d7981 */ /* 0x000ea2000c1e1900 */
[C---:B---3--:R-:W-:Y:S01]  /*05c0*/  IMAD.WIDE R10, R17.reuse, 0x4, R6 ;  /* 0x00000004110a7825 */ /* 0x048fe200078e0206 */
[----:B------:R-:W-:-:S03]  /*05d0*/  IADD3 R17, PT, PT, R17, 0x1, RZ ;  /* 0x0000000111117810 */ /* 0x000fc60007ffe0ff */
[----:B------:R-:W-:-:S05]  /*05e0*/  VIADD R16, R16, 0x1 ;  /* 0x0000000110107836 */ /* 0x000fca0000000000 */
[----:B------:R-:W-:Y:S01]  /*05f0*/  ISETP.NE.AND P1, PT, R16, RZ, PT ;  /* 0x000000ff1000720c */ /* 0x000fe20003f25270 */
[----:B--2---:R0:W-:-:S12]  /*0600*/  STG.E desc[UR12][R10.64], R13 ;  /* 0x0000000d0a007986 */ /* 0x0041d8000c10190c */
[----:B------:R-:W-:Y:S05]  /*0610*/  @P1 BRA `(.L_x_28) ;  /* 0xfffffffc00d01947 */ /* 0x000fea000383ffff */
.L_x_27:
[----:B------:R-:W-:Y:S05]  /*0620*/  BSYNC.RECONVERGENT B0 ;  /* 0x0000000000007941 */ /* 0x000fea0003800200 */
.L_x_26:
[----:B------:R-:W-:Y:S05]  /*0630*/  @P0 EXIT ;  /* 0x000000000000094d */ /* 0x000fea0003800000 */
[----:B------:R-:W2:Y:S01]  /*0640*/  LDCU.128 UR8, c[0x0][0x380] ;  /* 0x00007000ff0877ac */ /* 0x000ea20008000c00 */
[----:B------:R-:W-:Y:S01]  /*0650*/  IMAD.IADD R0, R17, 0x1, -R0 ;  /* 0x0000000111007824 */ /* 0x000fe200078e0a00 */
[----:B------:R-:W3:Y:S01]  /*0660*/  LDCU.128 UR4, c[0x0][0x390] ;  /* 0x00007200ff0477ac */ /* 0x000ee20008000c00 */
[----:B--2---:R-:W-:Y:S02]  /*0670*/  UIADD3 UR10, UP0, UPT, UR10, 0x8, URZ ;  /* 0x000000080a0a7890 */ /* 0x004fe4000ff1e0ff */
[----:B------:R-:W-:Y:S02]  /*0680*/  UIADD3 UR8, UP1, UPT, UR8, 0x8, URZ ;  /* 0x0000000808087890 */ /* 0x000fe4000ff3e0ff */
[----:B---3--:R-:W-:Y:S02]  /*0690*/  UIADD3 UR6, UP2, UPT, UR6, 0x8, URZ ;  /* 0x0000000806067890 */ /* 0x008fe4000ff5e0ff */
[----:B------:R-:W-:Y:S02]  /*06a0*/  UIADD3 UR4, UP3, UPT, UR4, 0x8, URZ ;  /* 0x0000000804047890 */ /* 0x000fe4000ff7e0ff */
[----:B------:R-:W-:-:S02]  /*06b0*/  UIADD3.X UR11, UPT, UPT, URZ, UR11, URZ, UP0, !UPT ;  /* 0x0000000bff0b7290 */ /* 0x000fc400087fe4ff */
[----:B------:R-:W-:Y:S02]  /*06c0*/  UIADD3.X UR9, UPT, UPT, URZ, UR9, URZ, UP1, !UPT ;  /* 0x00000009ff097290 */ /* 0x000fe40008ffe4ff */
[----:B------:R-:W-:Y:S02]  /*06d0*/  UIADD3.X UR7, UPT, UPT, URZ, UR7, URZ, UP2, !UPT ;  /* 0x00000007ff077290 */ /* 0x000fe400097fe4ff */
[----:B------:R-:W-:-:S12]  /*06e0*/  UIADD3.X UR5, UPT, UPT, URZ, UR5, URZ, UP3, !UPT ;  /* 0x00000005ff057290 */ /* 0x000fd80009ffe4ff */
.L_x_29:
[----:B------:R-:W-:Y:S01]  /*06f0*/  MOV R2, UR10 ;  /* 0x0000000a00027c02 */ /* 0x000fe20008000f00 */
[----:B------:R-:W-:-:S04]  /*0700*/  IMAD.U32 R3, RZ, RZ, UR11 ;  /* 0x0000000bff037e24 */ /* 0x000fc8000f8e00ff */
[----:B------:R-:W-:-:S05]  /*0710*/  IMAD.WIDE R2, R17, 0x4, R2 ;  /* 0x0000000411027825 */ /* 0x000fca00078e0202 */
[----:B0-2---:R-:W2:Y:S01]  /*0720*/  LDG.E R11, desc[UR12][R2.64+-0x8] ;  /* 0xfffff80c020b7981 */ /* 0x005ea2000c1e1900 */
[----:B------:R-:W-:Y:S01]  /*0730*/  MOV R4, UR8 ;  /* 0x0000000800047c02 */ /* 0x000fe20008000f00 */
[----:B------:R-:W-:Y:S01]  /*0740*/  IMAD.U32 R5, RZ, RZ, UR9 ;  /* 0x00000009ff057e24 */ /* 0x000fe2000f8e00ff */
[----:B------:R-:W-:Y:S01]  /*0750*/  MOV R6, UR6 ;  /* 0x0000000600067c02 */ /* 0x000fe20008000f00 */
[----:B------:R-:W-:Y:S02]  /*0760*/  IMAD.U32 R7, RZ, RZ, UR7 ;  /* 0x00000007ff077e24 */ /* 0x000fe4000f8e00ff */
[----:B------:R-:W-:-:S04]  /*0770*/  IMAD.WIDE R4, R17, 0x4, R4 ;  /* 0x0000000411047825 */ /* 0x000fc800078e0204 */
[----:B------:R-:W-:Y:S01]  /*0780*/  IMAD.WIDE R6, R17, 0x4, R6 ;  /* 0x0000000411067825 */ /* 0x000fe200078e0206 */
[----:B--2---:R0:W-:Y:S04]  /*0790*/  STG.E desc[UR12][R4.64+-0x8], R11 ;  /* 0xfffff80b04007986 */ /* 0x0041e8000c10190c */
[----:B-1----:R-:W2:Y:S01]  /*07a0*/  LDG.E R13, desc[UR12][R6.64+-0x8] ;  /* 0xfffff80c060d7981 */ /* 0x002ea2000c1e1900 */
[----:B------:R-:W-:Y:S01]  /*07b0*/  MOV R8, UR4 ;  /* 0x0000000400087c02 */ /* 0x000fe20008000f00 */
[----:B------:R-:W-:-:S04]  /*07c0*/  IMAD.U32 R9, RZ, RZ, UR5 ;  /* 0x00000005ff097e24 */ /* 0x000fc8000f8e00ff */
[----:B------:R-:W-:-:S05]  /*07d0*/  IMAD.WIDE R8, R17, 0x4, R8 ;  /* 0x0000000411087825 */ /* 0x000fca00078e0208 */
[----:B--2---:R1:W-:Y:S04]  /*07e0*/  STG.E desc[UR12][R8.64+-0x8], R13 ;  /* 0xfffff80d08007986 */ /* 0x0043e8000c10190c */
[----:B------:R-:W2:Y:S04]  /*07f0*/  LDG.E R15, desc[UR12][R2.64+-0x4] ;  /* 0xfffffc0c020f7981 */ /* 0x000ea8000c1e1900 */
[----:B--2---:R2:W-:Y:S04]  /*0800*/  STG.E desc[UR12][R4.64+-0x4], R15 ;  /* 0xfffffc0f04007986 */ /* 0x0045e8000c10190c */
[----:B------:R-:W3:Y:S04]  /*0810*/  LDG.E R19, desc[UR12][R6.64+-0x4] ;  /* 0xfffffc0c06137981 */ /* 0x000ee8000c1e1900 */
[----:B---3--:R2:W-:Y:S04]  /*0820*/  STG.E desc[UR12][R8.64+-0x4], R19 ;  /* 0xfffffc1308007986 */ /* 0x0085e8000c10190c */
[----:B------:R-:W3:Y:S04]  /*0830*/  LDG.E R21, desc[UR12][R2.64] ;  /* 0x0000000c02157981 */ /* 0x000ee8000c1e1900 */
[----:B---3--:R2:W-:Y:S04]  /*0840*/  STG.E desc[UR12][R4.64], R21 ;  /* 0x0000001504007986 */ /* 0x0085e8000c10190c */
[----:B0-----:R-:W3:Y:S04]  /*0850*/  LDG.E R11, desc[UR12][R6.64] ;  /* 0x0000000c060b7981 */ /* 0x001ee8000c1e1900 */
[----:B---3--:R2:W-:Y:S04]  /*0860*/  STG.E desc[UR12][R8.64], R11 ;  /* 0x0000000b08007986 */ /* 0x0085e8000c10190c */
[----:B------:R-:W3:Y:S04]  /*0870*/  LDG.E R23, desc[UR12][R2.64+0x4] ;  /* 0x0000040c02177981 */ /* 0x000ee8000c1e1900 */
[----:B---3--:R2:W-:Y:S04]  /*0880*/  STG.E desc[UR12][R4.64+0x4], R23 ;  /* 0x0000041704007986 */ /* 0x0085e8000c10190c */
[----:B-1----:R-:W3:Y:S01]  /*0890*/  LDG.E R13, desc[UR12][R6.64+0x4] ;  /* 0x0000040c060d7981 */ /* 0x002ee2000c1e1900 */
[----:B------:R-:W-:Y:S01]  /*08a0*/  IADD3 R0, PT, PT, R0, 0x4, RZ ;  /* 0x0000000400007810 */ /* 0x000fe20007ffe0ff */
[----:B------:R-:W-:-:S03]  /*08b0*/  VIADD R17, R17, 0x4 ;  /* 0x0000000411117836 */ /* 0x000fc60000000000 */
[----:B------:R-:W-:Y:S01]  /*08c0*/  ISETP.NE.AND P0, PT, R0, RZ, PT ;  /* 0x000000ff0000720c */ /* 0x000fe20003f05270 */
[----:B---3--:R2:W-:-:S12]  /*08d0*/  STG.E desc[UR12][R8.64+0x4], R13 ;  /* 0x0000040d08007986 */ /* 0x0085d8000c10190c */
[----:B------:R-:W-:Y:S05]  /*08e0*/  @P0 BRA `(.L_x_29) ;  /* 0xfffffffc00800947 */ /* 0x000fea000383ffff */
[----:B------:R-:W-:Y:S05]  /*08f0*/  EXIT ;  /* 0x000000000000794d */ /* 0x000fea0003800000 */
.L_x_30:
        /* <DEDUP_REMOVED lines=16> */
.L_x_36:


//--------------------- .nv.shared.reserved.0     --------------------------
	.section	.nv.shared.reserved.0,"aw",@nobits
	.weak		__nv_reservedSMEM_offset_0_alias
	.size		__nv_reservedSMEM_offset_0_alias, 0, 64
	.other		__nv_reservedSMEM_offset_0_alias,@"STO_CUDA_RESERVED_SHARED STV_DEFAULT"
__nv_reservedSMEM_offset_0_alias:
	.zero		0
	.zero		64


//--------------------- .nv.constant0._Z13calculateFreqPfPj --------------------------
	.section	.nv.constant0._Z13calculateFreqPfPj,"a",@progbits
	.sectionflags	@""
	.align	4
.nv.constant0._Z13calculateFreqPfPj:
	.zero		912


//--------------------- .nv.constant0._Z17calculateDistance5PointPfS0_S0_ --------------------------
	.section	.nv.constant0._Z17calculateDistance5PointPfS0_S0_,"a",@progbits
	.sectionflags	@""
	.align	4
.nv.constant0._Z17calculateDistance5PointPfS0_S0_:
	.zero		928


//--------------------- .nv.constant0._Z13callMergeSortPfS_S_S_ii --------------------------
	.section	.nv.constant0._Z13callMergeSortPfS_S_S_ii,"a",@progbits
	.sectionflags	@""
	.align	4
.nv.constant0._Z13callMergeSortPfS_S_S_ii:
	.zero		936


//--------------------- .nv.constant0._Z9callMergePfS_S_S_ii --------------------------
	.section	.nv.constant0._Z9callMergePfS_S_S_ii,"a",@progbits
	.sectionflags	@""
	.align	4
.nv.constant0._Z9callMergePfS_S_S_ii:
	.zero		936


//--------------------- SYMBOLS --------------------------

	.type		.nv.reservedSmem.offset0,@object
	.size		.nv.reservedSmem.offset0,0x4
